//
// Generated by NVIDIA NVVM Compiler
//
// Compiler Build ID: CL-36424714
// Cuda compilation tools, release 13.0, V13.0.88
// Based on NVVM 20.0.0
//

.version 9.0
.target sm_100
.address_size 64

	// .globl	_ZN3cub18CUB_300001_SM_10006detail11EmptyKernelIvEEvv
.global .align 1 .b8 _ZN30_INTERNAL_c9d29491_4_k_cu_main4cuda3std3__45__cpo5beginE[1];
.global .align 1 .b8 _ZN30_INTERNAL_c9d29491_4_k_cu_main4cuda3std3__45__cpo3endE[1];
.global .align 1 .b8 _ZN30_INTERNAL_c9d29491_4_k_cu_main4cuda3std3__45__cpo6cbeginE[1];
.global .align 1 .b8 _ZN30_INTERNAL_c9d29491_4_k_cu_main4cuda3std3__45__cpo4cendE[1];
.global .align 1 .b8 _ZN30_INTERNAL_c9d29491_4_k_cu_main4cuda3std3__45__cpo6rbeginE[1];
.global .align 1 .b8 _ZN30_INTERNAL_c9d29491_4_k_cu_main4cuda3std3__45__cpo4rendE[1];
.global .align 1 .b8 _ZN30_INTERNAL_c9d29491_4_k_cu_main4cuda3std3__45__cpo7crbeginE[1];
.global .align 1 .b8 _ZN30_INTERNAL_c9d29491_4_k_cu_main4cuda3std3__45__cpo5crendE[1];
.global .align 1 .b8 _ZN30_INTERNAL_c9d29491_4_k_cu_main4cuda3std3__432_GLOBAL__N__c9d29491_4_k_cu_main6ignoreE[1];
.global .align 1 .b8 _ZN30_INTERNAL_c9d29491_4_k_cu_main4cuda3std3__419piecewise_constructE[1];
.global .align 1 .b8 _ZN30_INTERNAL_c9d29491_4_k_cu_main4cuda3std3__48in_placeE[1];
.global .align 1 .b8 _ZN30_INTERNAL_c9d29491_4_k_cu_main4cuda3std3__420unreachable_sentinelE[1];
.global .align 1 .b8 _ZN30_INTERNAL_c9d29491_4_k_cu_main4cuda3std3__47nulloptE[1];
.global .align 1 .b8 _ZN30_INTERNAL_c9d29491_4_k_cu_main4cuda3std3__48unexpectE[1];
.global .align 1 .b8 _ZN30_INTERNAL_c9d29491_4_k_cu_main4cuda3std6ranges3__45__cpo4swapE[1];
.global .align 1 .b8 _ZN30_INTERNAL_c9d29491_4_k_cu_main4cuda3std6ranges3__45__cpo9iter_moveE[1];
.global .align 1 .b8 _ZN30_INTERNAL_c9d29491_4_k_cu_main4cuda3std6ranges3__45__cpo5beginE[1];
.global .align 1 .b8 _ZN30_INTERNAL_c9d29491_4_k_cu_main4cuda3std6ranges3__45__cpo3endE[1];
.global .align 1 .b8 _ZN30_INTERNAL_c9d29491_4_k_cu_main4cuda3std6ranges3__45__cpo6cbeginE[1];
.global .align 1 .b8 _ZN30_INTERNAL_c9d29491_4_k_cu_main4cuda3std6ranges3__45__cpo4cendE[1];
.global .align 1 .b8 _ZN30_INTERNAL_c9d29491_4_k_cu_main4cuda3std6ranges3__45__cpo7advanceE[1];
.global .align 1 .b8 _ZN30_INTERNAL_c9d29491_4_k_cu_main4cuda3std6ranges3__45__cpo9iter_swapE[1];
.global .align 1 .b8 _ZN30_INTERNAL_c9d29491_4_k_cu_main4cuda3std6ranges3__45__cpo4nextE[1];
.global .align 1 .b8 _ZN30_INTERNAL_c9d29491_4_k_cu_main4cuda3std6ranges3__45__cpo4prevE[1];
.global .align 1 .b8 _ZN30_INTERNAL_c9d29491_4_k_cu_main4cuda3std6ranges3__45__cpo4dataE[1];
.global .align 1 .b8 _ZN30_INTERNAL_c9d29491_4_k_cu_main4cuda3std6ranges3__45__cpo5cdataE[1];
.global .align 1 .b8 _ZN30_INTERNAL_c9d29491_4_k_cu_main4cuda3std6ranges3__45__cpo4sizeE[1];
.global .align 1 .b8 _ZN30_INTERNAL_c9d29491_4_k_cu_main4cuda3std6ranges3__45__cpo5ssizeE[1];
.global .align 1 .b8 _ZN30_INTERNAL_c9d29491_4_k_cu_main4cuda3std6ranges3__45__cpo8distanceE[1];
.global .align 1 .b8 _ZN30_INTERNAL_c9d29491_4_k_cu_main6thrust24THRUST_300001_SM_1000_NS8cuda_cub3parE[1];
.global .align 1 .b8 _ZN30_INTERNAL_c9d29491_4_k_cu_main6thrust24THRUST_300001_SM_1000_NS8cuda_cub10par_nosyncE[1];
.global .align 1 .b8 _ZN30_INTERNAL_c9d29491_4_k_cu_main6thrust24THRUST_300001_SM_1000_NS6system6detail10sequential3seqE[1];
.global .align 1 .b8 _ZN30_INTERNAL_c9d29491_4_k_cu_main6thrust24THRUST_300001_SM_1000_NS6system3cpp3parE[1];
.global .align 1 .b8 _ZN30_INTERNAL_c9d29491_4_k_cu_main6thrust24THRUST_300001_SM_1000_NS12placeholders2_1E[1];
.global .align 1 .b8 _ZN30_INTERNAL_c9d29491_4_k_cu_main6thrust24THRUST_300001_SM_1000_NS12placeholders2_2E[1];
.global .align 1 .b8 _ZN30_INTERNAL_c9d29491_4_k_cu_main6thrust24THRUST_300001_SM_1000_NS12placeholders2_3E[1];
.global .align 1 .b8 _ZN30_INTERNAL_c9d29491_4_k_cu_main6thrust24THRUST_300001_SM_1000_NS12placeholders2_4E[1];
.global .align 1 .b8 _ZN30_INTERNAL_c9d29491_4_k_cu_main6thrust24THRUST_300001_SM_1000_NS12placeholders2_5E[1];
.global .align 1 .b8 _ZN30_INTERNAL_c9d29491_4_k_cu_main6thrust24THRUST_300001_SM_1000_NS12placeholders2_6E[1];
.global .align 1 .b8 _ZN30_INTERNAL_c9d29491_4_k_cu_main6thrust24THRUST_300001_SM_1000_NS12placeholders2_7E[1];
.global .align 1 .b8 _ZN30_INTERNAL_c9d29491_4_k_cu_main6thrust24THRUST_300001_SM_1000_NS12placeholders2_8E[1];
.global .align 1 .b8 _ZN30_INTERNAL_c9d29491_4_k_cu_main6thrust24THRUST_300001_SM_1000_NS12placeholders2_9E[1];
.global .align 1 .b8 _ZN30_INTERNAL_c9d29491_4_k_cu_main6thrust24THRUST_300001_SM_1000_NS12placeholders3_10E[1];
.global .align 1 .b8 _ZN30_INTERNAL_c9d29491_4_k_cu_main6thrust24THRUST_300001_SM_1000_NS3seqE[1];
.global .align 1 .b8 _ZN30_INTERNAL_c9d29491_4_k_cu_main6thrust24THRUST_300001_SM_1000_NS6deviceE[1];

.visible .entry _ZN3cub18CUB_300001_SM_10006detail11EmptyKernelIvEEvv()
{


	ret;

}
	// .globl	_ZN3cub18CUB_300001_SM_10006detail8for_each13static_kernelINS2_12policy_hub_t12policy_500_tEmN6thrust24THRUST_300001_SM_1000_NS8cuda_cub20__uninitialized_fill7functorINS7_10device_ptrIiEEiEEEEvT0_T1_
.visible .entry _ZN3cub18CUB_300001_SM_10006detail8for_each13static_kernelINS2_12policy_hub_t12policy_500_tEmN6thrust24THRUST_300001_SM_1000_NS8cuda_cub20__uninitialized_fill7functorINS7_10device_ptrIiEEiEEEEvT0_T1_(
	.param .u64 _ZN3cub18CUB_300001_SM_10006detail8for_each13static_kernelINS2_12policy_hub_t12policy_500_tEmN6thrust24THRUST_300001_SM_1000_NS8cuda_cub20__uninitialized_fill7functorINS7_10device_ptrIiEEiEEEEvT0_T1__param_0,
	.param .align 8 .b8 _ZN3cub18CUB_300001_SM_10006detail8for_each13static_kernelINS2_12policy_hub_t12policy_500_tEmN6thrust24THRUST_300001_SM_1000_NS8cuda_cub20__uninitialized_fill7functorINS7_10device_ptrIiEEiEEEEvT0_T1__param_1[16]
)
.maxntid 256
{
	.reg .pred 	%p<4>;
	.reg .b16 	%rs<5>;
	.reg .b32 	%r<12>;
	.reg .b64 	%rd<16>;

	ld.param.u32 	%r3, [_ZN3cub18CUB_300001_SM_10006detail8for_each13static_kernelINS2_12policy_hub_t12policy_500_tEmN6thrust24THRUST_300001_SM_1000_NS8cuda_cub20__uninitialized_fill7functorINS7_10device_ptrIiEEiEEEEvT0_T1__param_1+8];
	ld.param.u64 	%rd4, [_ZN3cub18CUB_300001_SM_10006detail8for_each13static_kernelINS2_12policy_hub_t12policy_500_tEmN6thrust24THRUST_300001_SM_1000_NS8cuda_cub20__uninitialized_fill7functorINS7_10device_ptrIiEEiEEEEvT0_T1__param_1];
	ld.param.u64 	%rd5, [_ZN3cub18CUB_300001_SM_10006detail8for_each13static_kernelINS2_12policy_hub_t12policy_500_tEmN6thrust24THRUST_300001_SM_1000_NS8cuda_cub20__uninitialized_fill7functorINS7_10device_ptrIiEEiEEEEvT0_T1__param_0];
	mov.u32 	%r9, %ctaid.x;
	mul.wide.u32 	%rd1, %r9, 512;
	sub.s64 	%rd2, %rd5, %rd1;
	setp.lt.u64 	%p1, %rd2, 512;
	@%p1 bra 	$L__BB1_2;
	mov.u32 	%r11, %tid.x;
	cvta.to.global.u64 	%rd11, %rd4;
	cvt.u64.u32 	%rd12, %r11;
	add.s64 	%rd13, %rd1, %rd12;
	shl.b64 	%rd14, %rd13, 2;
	add.s64 	%rd15, %rd11, %rd14;
	st.global.u32 	[%rd15], %r3;
	st.global.u32 	[%rd15+1024], %r3;
	bra.uni 	$L__BB1_6;
$L__BB1_2:
	cvta.to.global.u64 	%rd6, %rd4;
	mov.u32 	%r2, %tid.x;
	cvt.u64.u32 	%rd7, %r2;
	setp.le.u64 	%p2, %rd2, %rd7;
	add.s64 	%rd8, %rd1, %rd7;
	shl.b64 	%rd9, %rd8, 2;
	add.s64 	%rd3, %rd6, %rd9;
	@%p2 bra 	$L__BB1_4;
	st.global.u32 	[%rd3], %r3;
$L__BB1_4:
	add.s32 	%r10, %r2, 256;
	cvt.u64.u32 	%rd10, %r10;
	setp.le.u64 	%p3, %rd2, %rd10;
	@%p3 bra 	$L__BB1_6;
	st.global.u32 	[%rd3+1024], %r3;
$L__BB1_6:
	ret;

}
	// .globl	_ZN3cub18CUB_300001_SM_10006detail8for_each13static_kernelINS2_12policy_hub_t12policy_500_tElN6thrust24THRUST_300001_SM_1000_NS8cuda_cub11__transform17unary_transform_fINS7_20permutation_iteratorINS7_6detail15normal_iteratorINS7_10device_ptrIiEEEESG_EESG_SG_N4cuda3std3__410__identityE17is_less_than_zeroEEEEvT0_T1_
.visible .entry _ZN3cub18CUB_300001_SM_10006detail8for_each13static_kernelINS2_12policy_hub_t12policy_500_tElN6thrust24THRUST_300001_SM_1000_NS8cuda_cub11__transform17unary_transform_fINS7_20permutation_iteratorINS7_6detail15normal_iteratorINS7_10device_ptrIiEEEESG_EESG_SG_N4cuda3std3__410__identityE17is_less_than_zeroEEEEvT0_T1_(
	.param .u64 _ZN3cub18CUB_300001_SM_10006detail8for_each13static_kernelINS2_12policy_hub_t12policy_500_tElN6thrust24THRUST_300001_SM_1000_NS8cuda_cub11__transform17unary_transform_fINS7_20permutation_iteratorINS7_6detail15normal_iteratorINS7_10device_ptrIiEEEESG_EESG_SG_N4cuda3std3__410__identityE17is_less_than_zeroEEEEvT0_T1__param_0,
	.param .align 8 .b8 _ZN3cub18CUB_300001_SM_10006detail8for_each13static_kernelINS2_12policy_hub_t12policy_500_tElN6thrust24THRUST_300001_SM_1000_NS8cuda_cub11__transform17unary_transform_fINS7_20permutation_iteratorINS7_6detail15normal_iteratorINS7_10device_ptrIiEEEESG_EESG_SG_N4cuda3std3__410__identityE17is_less_than_zeroEEEEvT0_T1__param_1[40]
)
.maxntid 256
{
	.reg .pred 	%p<8>;
	.reg .b16 	%rs<9>;
	.reg .b32 	%r<28>;
	.reg .b64 	%rd<45>;

	ld.param.u64 	%rd18, [_ZN3cub18CUB_300001_SM_10006detail8for_each13static_kernelINS2_12policy_hub_t12policy_500_tElN6thrust24THRUST_300001_SM_1000_NS8cuda_cub11__transform17unary_transform_fINS7_20permutation_iteratorINS7_6detail15normal_iteratorINS7_10device_ptrIiEEEESG_EESG_SG_N4cuda3std3__410__identityE17is_less_than_zeroEEEEvT0_T1__param_1+24];
	ld.param.u64 	%rd17, [_ZN3cub18CUB_300001_SM_10006detail8for_each13static_kernelINS2_12policy_hub_t12policy_500_tElN6thrust24THRUST_300001_SM_1000_NS8cuda_cub11__transform17unary_transform_fINS7_20permutation_iteratorINS7_6detail15normal_iteratorINS7_10device_ptrIiEEEESG_EESG_SG_N4cuda3std3__410__identityE17is_less_than_zeroEEEEvT0_T1__param_1+16];
	ld.param.u64 	%rd16, [_ZN3cub18CUB_300001_SM_10006detail8for_each13static_kernelINS2_12policy_hub_t12policy_500_tElN6thrust24THRUST_300001_SM_1000_NS8cuda_cub11__transform17unary_transform_fINS7_20permutation_iteratorINS7_6detail15normal_iteratorINS7_10device_ptrIiEEEESG_EESG_SG_N4cuda3std3__410__identityE17is_less_than_zeroEEEEvT0_T1__param_1+8];
	ld.param.u64 	%rd15, [_ZN3cub18CUB_300001_SM_10006detail8for_each13static_kernelINS2_12policy_hub_t12policy_500_tElN6thrust24THRUST_300001_SM_1000_NS8cuda_cub11__transform17unary_transform_fINS7_20permutation_iteratorINS7_6detail15normal_iteratorINS7_10device_ptrIiEEEESG_EESG_SG_N4cuda3std3__410__identityE17is_less_than_zeroEEEEvT0_T1__param_1];
	ld.param.u64 	%rd19, [_ZN3cub18CUB_300001_SM_10006detail8for_each13static_kernelINS2_12policy_hub_t12policy_500_tElN6thrust24THRUST_300001_SM_1000_NS8cuda_cub11__transform17unary_transform_fINS7_20permutation_iteratorINS7_6detail15normal_iteratorINS7_10device_ptrIiEEEESG_EESG_SG_N4cuda3std3__410__identityE17is_less_than_zeroEEEEvT0_T1__param_0];
	mov.u32 	%r11, %ctaid.x;
	mul.wide.u32 	%rd1, %r11, 512;
	sub.s64 	%rd2, %rd19, %rd1;
	setp.lt.s64 	%p1, %rd2, 512;
	@%p1 bra 	$L__BB2_5;
	cvta.to.global.u64 	%rd35, %rd15;
	cvta.to.global.u64 	%rd3, %rd16;
	cvta.to.global.u64 	%rd36, %rd17;
	cvta.to.global.u64 	%rd37, %rd18;
	mov.u32 	%r21, %tid.x;
	cvt.u64.u32 	%rd38, %r21;
	add.s64 	%rd39, %rd1, %rd38;
	shl.b64 	%rd40, %rd39, 2;
	add.s64 	%rd4, %rd37, %rd40;
	ld.global.u32 	%r22, [%rd4];
	setp.gt.s32 	%p6, %r22, -1;
	add.s64 	%rd5, %rd35, %rd40;
	add.s64 	%rd6, %rd36, %rd40;
	@%p6 bra 	$L__BB2_3;
	ld.global.u32 	%r23, [%rd5];
	mul.wide.s32 	%rd41, %r23, 4;
	add.s64 	%rd42, %rd3, %rd41;
	ld.global.u32 	%r24, [%rd42];
	st.global.u32 	[%rd6], %r24;
$L__BB2_3:
	ld.global.u32 	%r25, [%rd4+1024];
	setp.gt.s32 	%p7, %r25, -1;
	@%p7 bra 	$L__BB2_11;
	ld.global.u32 	%r26, [%rd5+1024];
	mul.wide.s32 	%rd43, %r26, 4;
	add.s64 	%rd44, %rd3, %rd43;
	ld.global.u32 	%r27, [%rd44];
	st.global.u32 	[%rd6+1024], %r27;
	bra.uni 	$L__BB2_11;
$L__BB2_5:
	cvta.to.global.u64 	%rd7, %rd15;
	cvta.to.global.u64 	%rd8, %rd16;
	cvta.to.global.u64 	%rd9, %rd17;
	cvta.to.global.u64 	%rd10, %rd18;
	mov.u32 	%r12, %tid.x;
	cvt.s64.s32 	%rd11, %rd2;
	cvt.u64.u32 	%rd12, %r12;
	setp.le.s64 	%p2, %rd11, %rd12;
	@%p2 bra 	$L__BB2_8;
	add.s64 	%rd13, %rd1, %rd12;
	shl.b64 	%rd20, %rd13, 2;
	add.s64 	%rd21, %rd10, %rd20;
	ld.global.u32 	%r13, [%rd21];
	setp.gt.s32 	%p3, %r13, -1;
	@%p3 bra 	$L__BB2_8;
	add.s64 	%rd23, %rd7, %rd20;
	ld.global.u32 	%r14, [%rd23];
	mul.wide.s32 	%rd24, %r14, 4;
	add.s64 	%rd25, %rd8, %rd24;
	add.s64 	%rd26, %rd9, %rd20;
	ld.global.u32 	%r15, [%rd25];
	st.global.u32 	[%rd26], %r15;
$L__BB2_8:
	cvt.u32.u64 	%r16, %rd12;
	add.s32 	%r17, %r16, 256;
	cvt.u64.u32 	%rd27, %r17;
	setp.le.s64 	%p4, %rd11, %rd27;
	@%p4 bra 	$L__BB2_11;
	add.s64 	%rd14, %rd1, %rd12;
	shl.b64 	%rd28, %rd14, 2;
	add.s64 	%rd29, %rd10, %rd28;
	ld.global.u32 	%r18, [%rd29+1024];
	setp.gt.s32 	%p5, %r18, -1;
	@%p5 bra 	$L__BB2_11;
	add.s64 	%rd31, %rd7, %rd28;
	ld.global.u32 	%r19, [%rd31+1024];
	mul.wide.s32 	%rd32, %r19, 4;
	add.s64 	%rd33, %rd8, %rd32;
	add.s64 	%rd34, %rd9, %rd28;
	ld.global.u32 	%r20, [%rd33];
	st.global.u32 	[%rd34+1024], %r20;
$L__BB2_11:
	ret;

}
	// .globl	_ZN3cub18CUB_300001_SM_10006detail8for_each13static_kernelINS2_12policy_hub_t12policy_500_tElN6thrust24THRUST_300001_SM_1000_NS8cuda_cub11__transform17unary_transform_fINS7_20permutation_iteratorINS7_6detail15normal_iteratorINS7_10device_ptrIiEEEEPiEESG_SG_N4cuda3std3__410__identityE17is_less_than_zeroEEEEvT0_T1_
.visible .entry _ZN3cub18CUB_300001_SM_10006detail8for_each13static_kernelINS2_12policy_hub_t12policy_500_tElN6thrust24THRUST_300001_SM_1000_NS8cuda_cub11__transform17unary_transform_fINS7_20permutation_iteratorINS7_6detail15normal_iteratorINS7_10device_ptrIiEEEEPiEESG_SG_N4cuda3std3__410__identityE17is_less_than_zeroEEEEvT0_T1_(
	.param .u64 _ZN3cub18CUB_300001_SM_10006detail8for_each13static_kernelINS2_12policy_hub_t12policy_500_tElN6thrust24THRUST_300001_SM_1000_NS8cuda_cub11__transform17unary_transform_fINS7_20permutation_iteratorINS7_6detail15normal_iteratorINS7_10device_ptrIiEEEEPiEESG_SG_N4cuda3std3__410__identityE17is_less_than_zeroEEEEvT0_T1__param_0,
	.param .align 8 .b8 _ZN3cub18CUB_300001_SM_10006detail8for_each13static_kernelINS2_12policy_hub_t12policy_500_tElN6thrust24THRUST_300001_SM_1000_NS8cuda_cub11__transform17unary_transform_fINS7_20permutation_iteratorINS7_6detail15normal_iteratorINS7_10device_ptrIiEEEEPiEESG_SG_N4cuda3std3__410__identityE17is_less_than_zeroEEEEvT0_T1__param_1[40]
)
.maxntid 256
{
	.reg .pred 	%p<8>;
	.reg .b16 	%rs<9>;
	.reg .b32 	%r<28>;
	.reg .b64 	%rd<45>;

	ld.param.u64 	%rd18, [_ZN3cub18CUB_300001_SM_10006detail8for_each13static_kernelINS2_12policy_hub_t12policy_500_tElN6thrust24THRUST_300001_SM_1000_NS8cuda_cub11__transform17unary_transform_fINS7_20permutation_iteratorINS7_6detail15normal_iteratorINS7_10device_ptrIiEEEEPiEESG_SG_N4cuda3std3__410__identityE17is_less_than_zeroEEEEvT0_T1__param_1+24];
	ld.param.u64 	%rd17, [_ZN3cub18CUB_300001_SM_10006detail8for_each13static_kernelINS2_12policy_hub_t12policy_500_tElN6thrust24THRUST_300001_SM_1000_NS8cuda_cub11__transform17unary_transform_fINS7_20permutation_iteratorINS7_6detail15normal_iteratorINS7_10device_ptrIiEEEEPiEESG_SG_N4cuda3std3__410__identityE17is_less_than_zeroEEEEvT0_T1__param_1+16];
	ld.param.u64 	%rd16, [_ZN3cub18CUB_300001_SM_10006detail8for_each13static_kernelINS2_12policy_hub_t12policy_500_tElN6thrust24THRUST_300001_SM_1000_NS8cuda_cub11__transform17unary_transform_fINS7_20permutation_iteratorINS7_6detail15normal_iteratorINS7_10device_ptrIiEEEEPiEESG_SG_N4cuda3std3__410__identityE17is_less_than_zeroEEEEvT0_T1__param_1+8];
	ld.param.u64 	%rd15, [_ZN3cub18CUB_300001_SM_10006detail8for_each13static_kernelINS2_12policy_hub_t12policy_500_tElN6thrust24THRUST_300001_SM_1000_NS8cuda_cub11__transform17unary_transform_fINS7_20permutation_iteratorINS7_6detail15normal_iteratorINS7_10device_ptrIiEEEEPiEESG_SG_N4cuda3std3__410__identityE17is_less_than_zeroEEEEvT0_T1__param_1];
	ld.param.u64 	%rd19, [_ZN3cub18CUB_300001_SM_10006detail8for_each13static_kernelINS2_12policy_hub_t12policy_500_tElN6thrust24THRUST_300001_SM_1000_NS8cuda_cub11__transform17unary_transform_fINS7_20permutation_iteratorINS7_6detail15normal_iteratorINS7_10device_ptrIiEEEEPiEESG_SG_N4cuda3std3__410__identityE17is_less_than_zeroEEEEvT0_T1__param_0];
	mov.u32 	%r11, %ctaid.x;
	mul.wide.u32 	%rd1, %r11, 512;
	sub.s64 	%rd2, %rd19, %rd1;
	setp.lt.s64 	%p1, %rd2, 512;
	@%p1 bra 	$L__BB3_5;
	cvta.to.global.u64 	%rd35, %rd15;
	cvta.to.global.u64 	%rd3, %rd16;
	cvta.to.global.u64 	%rd36, %rd17;
	cvta.to.global.u64 	%rd37, %rd18;
	mov.u32 	%r21, %tid.x;
	cvt.u64.u32 	%rd38, %r21;
	add.s64 	%rd39, %rd1, %rd38;
	shl.b64 	%rd40, %rd39, 2;
	add.s64 	%rd4, %rd37, %rd40;
	ld.global.u32 	%r22, [%rd4];
	setp.gt.s32 	%p6, %r22, -1;
	add.s64 	%rd5, %rd35, %rd40;
	add.s64 	%rd6, %rd36, %rd40;
	@%p6 bra 	$L__BB3_3;
	ld.global.u32 	%r23, [%rd5];
	mul.wide.s32 	%rd41, %r23, 4;
	add.s64 	%rd42, %rd3, %rd41;
	ld.global.u32 	%r24, [%rd42];
	st.global.u32 	[%rd6], %r24;
$L__BB3_3:
	ld.global.u32 	%r25, [%rd4+1024];
	setp.gt.s32 	%p7, %r25, -1;
	@%p7 bra 	$L__BB3_11;
	ld.global.u32 	%r26, [%rd5+1024];
	mul.wide.s32 	%rd43, %r26, 4;
	add.s64 	%rd44, %rd3, %rd43;
	ld.global.u32 	%r27, [%rd44];
	st.global.u32 	[%rd6+1024], %r27;
	bra.uni 	$L__BB3_11;
$L__BB3_5:
	cvta.to.global.u64 	%rd7, %rd15;
	cvta.to.global.u64 	%rd8, %rd16;
	cvta.to.global.u64 	%rd9, %rd17;
	cvta.to.global.u64 	%rd10, %rd18;
	mov.u32 	%r12, %tid.x;
	cvt.s64.s32 	%rd11, %rd2;
	cvt.u64.u32 	%rd12, %r12;
	setp.le.s64 	%p2, %rd11, %rd12;
	@%p2 bra 	$L__BB3_8;
	add.s64 	%rd13, %rd1, %rd12;
	shl.b64 	%rd20, %rd13, 2;
	add.s64 	%rd21, %rd10, %rd20;
	ld.global.u32 	%r13, [%rd21];
	setp.gt.s32 	%p3, %r13, -1;
	@%p3 bra 	$L__BB3_8;
	add.s64 	%rd23, %rd7, %rd20;
	ld.global.u32 	%r14, [%rd23];
	mul.wide.s32 	%rd24, %r14, 4;
	add.s64 	%rd25, %rd8, %rd24;
	add.s64 	%rd26, %rd9, %rd20;
	ld.global.u32 	%r15, [%rd25];
	st.global.u32 	[%rd26], %r15;
$L__BB3_8:
	cvt.u32.u64 	%r16, %rd12;
	add.s32 	%r17, %r16, 256;
	cvt.u64.u32 	%rd27, %r17;
	setp.le.s64 	%p4, %rd11, %rd27;
	@%p4 bra 	$L__BB3_11;
	add.s64 	%rd14, %rd1, %rd12;
	shl.b64 	%rd28, %rd14, 2;
	add.s64 	%rd29, %rd10, %rd28;
	ld.global.u32 	%r18, [%rd29+1024];
	setp.gt.s32 	%p5, %r18, -1;
	@%p5 bra 	$L__BB3_11;
	add.s64 	%rd31, %rd7, %rd28;
	ld.global.u32 	%r19, [%rd31+1024];
	mul.wide.s32 	%rd32, %r19, 4;
	add.s64 	%rd33, %rd8, %rd32;
	add.s64 	%rd34, %rd9, %rd28;
	ld.global.u32 	%r20, [%rd33];
	st.global.u32 	[%rd34+1024], %r20;
$L__BB3_11:
	ret;

}
	// .globl	_ZN3cub18CUB_300001_SM_10006detail8for_each13static_kernelINS2_12policy_hub_t12policy_500_tElN6thrust24THRUST_300001_SM_1000_NS8cuda_cub11__transform17unary_transform_fINS7_20permutation_iteratorINS7_6detail15normal_iteratorINS7_10device_ptrIiEEEESG_EESG_SG_N4cuda3std3__410__identityESL_EEEEvT0_T1_
.visible .entry _ZN3cub18CUB_300001_SM_10006detail8for_each13static_kernelINS2_12policy_hub_t12policy_500_tElN6thrust24THRUST_300001_SM_1000_NS8cuda_cub11__transform17unary_transform_fINS7_20permutation_iteratorINS7_6detail15normal_iteratorINS7_10device_ptrIiEEEESG_EESG_SG_N4cuda3std3__410__identityESL_EEEEvT0_T1_(
	.param .u64 _ZN3cub18CUB_300001_SM_10006detail8for_each13static_kernelINS2_12policy_hub_t12policy_500_tElN6thrust24THRUST_300001_SM_1000_NS8cuda_cub11__transform17unary_transform_fINS7_20permutation_iteratorINS7_6detail15normal_iteratorINS7_10device_ptrIiEEEESG_EESG_SG_N4cuda3std3__410__identityESL_EEEEvT0_T1__param_0,
	.param .align 8 .b8 _ZN3cub18CUB_300001_SM_10006detail8for_each13static_kernelINS2_12policy_hub_t12policy_500_tElN6thrust24THRUST_300001_SM_1000_NS8cuda_cub11__transform17unary_transform_fINS7_20permutation_iteratorINS7_6detail15normal_iteratorINS7_10device_ptrIiEEEESG_EESG_SG_N4cuda3std3__410__identityESL_EEEEvT0_T1__param_1[40]
)
.maxntid 256
{
	.reg .pred 	%p<8>;
	.reg .b16 	%rs<9>;
	.reg .b32 	%r<28>;
	.reg .b64 	%rd<45>;

	ld.param.u64 	%rd18, [_ZN3cub18CUB_300001_SM_10006detail8for_each13static_kernelINS2_12policy_hub_t12policy_500_tElN6thrust24THRUST_300001_SM_1000_NS8cuda_cub11__transform17unary_transform_fINS7_20permutation_iteratorINS7_6detail15normal_iteratorINS7_10device_ptrIiEEEESG_EESG_SG_N4cuda3std3__410__identityESL_EEEEvT0_T1__param_1+24];
	ld.param.u64 	%rd17, [_ZN3cub18CUB_300001_SM_10006detail8for_each13static_kernelINS2_12policy_hub_t12policy_500_tElN6thrust24THRUST_300001_SM_1000_NS8cuda_cub11__transform17unary_transform_fINS7_20permutation_iteratorINS7_6detail15normal_iteratorINS7_10device_ptrIiEEEESG_EESG_SG_N4cuda3std3__410__identityESL_EEEEvT0_T1__param_1+16];
	ld.param.u64 	%rd16, [_ZN3cub18CUB_300001_SM_10006detail8for_each13static_kernelINS2_12policy_hub_t12policy_500_tElN6thrust24THRUST_300001_SM_1000_NS8cuda_cub11__transform17unary_transform_fINS7_20permutation_iteratorINS7_6detail15normal_iteratorINS7_10device_ptrIiEEEESG_EESG_SG_N4cuda3std3__410__identityESL_EEEEvT0_T1__param_1+8];
	ld.param.u64 	%rd15, [_ZN3cub18CUB_300001_SM_10006detail8for_each13static_kernelINS2_12policy_hub_t12policy_500_tElN6thrust24THRUST_300001_SM_1000_NS8cuda_cub11__transform17unary_transform_fINS7_20permutation_iteratorINS7_6detail15normal_iteratorINS7_10device_ptrIiEEEESG_EESG_SG_N4cuda3std3__410__identityESL_EEEEvT0_T1__param_1];
	ld.param.u64 	%rd19, [_ZN3cub18CUB_300001_SM_10006detail8for_each13static_kernelINS2_12policy_hub_t12policy_500_tElN6thrust24THRUST_300001_SM_1000_NS8cuda_cub11__transform17unary_transform_fINS7_20permutation_iteratorINS7_6detail15normal_iteratorINS7_10device_ptrIiEEEESG_EESG_SG_N4cuda3std3__410__identityESL_EEEEvT0_T1__param_0];
	mov.u32 	%r11, %ctaid.x;
	mul.wide.u32 	%rd1, %r11, 512;
	sub.s64 	%rd2, %rd19, %rd1;
	setp.lt.s64 	%p1, %rd2, 512;
	@%p1 bra 	$L__BB4_5;
	cvta.to.global.u64 	%rd35, %rd15;
	cvta.to.global.u64 	%rd3, %rd16;
	cvta.to.global.u64 	%rd36, %rd17;
	cvta.to.global.u64 	%rd37, %rd18;
	mov.u32 	%r21, %tid.x;
	cvt.u64.u32 	%rd38, %r21;
	add.s64 	%rd39, %rd1, %rd38;
	shl.b64 	%rd40, %rd39, 2;
	add.s64 	%rd4, %rd37, %rd40;
	ld.global.u32 	%r22, [%rd4];
	setp.eq.s32 	%p6, %r22, 0;
	add.s64 	%rd5, %rd35, %rd40;
	add.s64 	%rd6, %rd36, %rd40;
	@%p6 bra 	$L__BB4_3;
	ld.global.u32 	%r23, [%rd5];
	mul.wide.s32 	%rd41, %r23, 4;
	add.s64 	%rd42, %rd3, %rd41;
	ld.global.u32 	%r24, [%rd42];
	st.global.u32 	[%rd6], %r24;
$L__BB4_3:
	ld.global.u32 	%r25, [%rd4+1024];
	setp.eq.s32 	%p7, %r25, 0;
	@%p7 bra 	$L__BB4_11;
	ld.global.u32 	%r26, [%rd5+1024];
	mul.wide.s32 	%rd43, %r26, 4;
	add.s64 	%rd44, %rd3, %rd43;
	ld.global.u32 	%r27, [%rd44];
	st.global.u32 	[%rd6+1024], %r27;
	bra.uni 	$L__BB4_11;
$L__BB4_5:
	cvta.to.global.u64 	%rd7, %rd15;
	cvta.to.global.u64 	%rd8, %rd16;
	cvta.to.global.u64 	%rd9, %rd17;
	cvta.to.global.u64 	%rd10, %rd18;
	mov.u32 	%r12, %tid.x;
	cvt.s64.s32 	%rd11, %rd2;
	cvt.u64.u32 	%rd12, %r12;
	setp.le.s64 	%p2, %rd11, %rd12;
	@%p2 bra 	$L__BB4_8;
	add.s64 	%rd13, %rd1, %rd12;
	shl.b64 	%rd20, %rd13, 2;
	add.s64 	%rd21, %rd10, %rd20;
	ld.global.u32 	%r13, [%rd21];
	setp.eq.s32 	%p3, %r13, 0;
	@%p3 bra 	$L__BB4_8;
	add.s64 	%rd23, %rd7, %rd20;
	ld.global.u32 	%r14, [%rd23];
	mul.wide.s32 	%rd24, %r14, 4;
	add.s64 	%rd25, %rd8, %rd24;
	add.s64 	%rd26, %rd9, %rd20;
	ld.global.u32 	%r15, [%rd25];
	st.global.u32 	[%rd26], %r15;
$L__BB4_8:
	cvt.u32.u64 	%r16, %rd12;
	add.s32 	%r17, %r16, 256;
	cvt.u64.u32 	%rd27, %r17;
	setp.le.s64 	%p4, %rd11, %rd27;
	@%p4 bra 	$L__BB4_11;
	add.s64 	%rd14, %rd1, %rd12;
	shl.b64 	%rd28, %rd14, 2;
	add.s64 	%rd29, %rd10, %rd28;
	ld.global.u32 	%r18, [%rd29+1024];
	setp.eq.s32 	%p5, %r18, 0;
	@%p5 bra 	$L__BB4_11;
	add.s64 	%rd31, %rd7, %rd28;
	ld.global.u32 	%r19, [%rd31+1024];
	mul.wide.s32 	%rd32, %r19, 4;
	add.s64 	%rd33, %rd8, %rd32;
	add.s64 	%rd34, %rd9, %rd28;
	ld.global.u32 	%r20, [%rd33];
	st.global.u32 	[%rd34+1024], %r20;
$L__BB4_11:
	ret;

}
	// .globl	_ZN3cub18CUB_300001_SM_10006detail8for_each13static_kernelINS2_12policy_hub_t12policy_500_tElN6thrust24THRUST_300001_SM_1000_NS8cuda_cub11__transform17unary_transform_fINS7_20permutation_iteratorINS7_6detail15normal_iteratorINS7_10device_ptrIiEEEEPiEESG_SG_N4cuda3std3__410__identityESM_EEEEvT0_T1_
.visible .entry _ZN3cub18CUB_300001_SM_10006detail8for_each13static_kernelINS2_12policy_hub_t12policy_500_tElN6thrust24THRUST_300001_SM_1000_NS8cuda_cub11__transform17unary_transform_fINS7_20permutation_iteratorINS7_6detail15normal_iteratorINS7_10device_ptrIiEEEEPiEESG_SG_N4cuda3std3__410__identityESM_EEEEvT0_T1_(
	.param .u64 _ZN3cub18CUB_300001_SM_10006detail8for_each13static_kernelINS2_12policy_hub_t12policy_500_tElN6thrust24THRUST_300001_SM_1000_NS8cuda_cub11__transform17unary_transform_fINS7_20permutation_iteratorINS7_6detail15normal_iteratorINS7_10device_ptrIiEEEEPiEESG_SG_N4cuda3std3__410__identityESM_EEEEvT0_T1__param_0,
	.param .align 8 .b8 _ZN3cub18CUB_300001_SM_10006detail8for_each13static_kernelINS2_12policy_hub_t12policy_500_tElN6thrust24THRUST_300001_SM_1000_NS8cuda_cub11__transform17unary_transform_fINS7_20permutation_iteratorINS7_6detail15normal_iteratorINS7_10device_ptrIiEEEEPiEESG_SG_N4cuda3std3__410__identityESM_EEEEvT0_T1__param_1[40]
)
.maxntid 256
{
	.reg .pred 	%p<8>;
	.reg .b16 	%rs<9>;
	.reg .b32 	%r<28>;
	.reg .b64 	%rd<45>;

	ld.param.u64 	%rd18, [_ZN3cub18CUB_300001_SM_10006detail8for_each13static_kernelINS2_12policy_hub_t12policy_500_tElN6thrust24THRUST_300001_SM_1000_NS8cuda_cub11__transform17unary_transform_fINS7_20permutation_iteratorINS7_6detail15normal_iteratorINS7_10device_ptrIiEEEEPiEESG_SG_N4cuda3std3__410__identityESM_EEEEvT0_T1__param_1+24];
	ld.param.u64 	%rd17, [_ZN3cub18CUB_300001_SM_10006detail8for_each13static_kernelINS2_12policy_hub_t12policy_500_tElN6thrust24THRUST_300001_SM_1000_NS8cuda_cub11__transform17unary_transform_fINS7_20permutation_iteratorINS7_6detail15normal_iteratorINS7_10device_ptrIiEEEEPiEESG_SG_N4cuda3std3__410__identityESM_EEEEvT0_T1__param_1+16];
	ld.param.u64 	%rd16, [_ZN3cub18CUB_300001_SM_10006detail8for_each13static_kernelINS2_12policy_hub_t12policy_500_tElN6thrust24THRUST_300001_SM_1000_NS8cuda_cub11__transform17unary_transform_fINS7_20permutation_iteratorINS7_6detail15normal_iteratorINS7_10device_ptrIiEEEEPiEESG_SG_N4cuda3std3__410__identityESM_EEEEvT0_T1__param_1+8];
	ld.param.u64 	%rd15, [_ZN3cub18CUB_300001_SM_10006detail8for_each13static_kernelINS2_12policy_hub_t12policy_500_tElN6thrust24THRUST_300001_SM_1000_NS8cuda_cub11__transform17unary_transform_fINS7_20permutation_iteratorINS7_6detail15normal_iteratorINS7_10device_ptrIiEEEEPiEESG_SG_N4cuda3std3__410__identityESM_EEEEvT0_T1__param_1];
	ld.param.u64 	%rd19, [_ZN3cub18CUB_300001_SM_10006detail8for_each13static_kernelINS2_12policy_hub_t12policy_500_tElN6thrust24THRUST_300001_SM_1000_NS8cuda_cub11__transform17unary_transform_fINS7_20permutation_iteratorINS7_6detail15normal_iteratorINS7_10device_ptrIiEEEEPiEESG_SG_N4cuda3std3__410__identityESM_EEEEvT0_T1__param_0];
	mov.u32 	%r11, %ctaid.x;
	mul.wide.u32 	%rd1, %r11, 512;
	sub.s64 	%rd2, %rd19, %rd1;
	setp.lt.s64 	%p1, %rd2, 512;
	@%p1 bra 	$L__BB5_5;
	cvta.to.global.u64 	%rd35, %rd15;
	cvta.to.global.u64 	%rd3, %rd16;
	cvta.to.global.u64 	%rd36, %rd17;
	cvta.to.global.u64 	%rd37, %rd18;
	mov.u32 	%r21, %tid.x;
	cvt.u64.u32 	%rd38, %r21;
	add.s64 	%rd39, %rd1, %rd38;
	shl.b64 	%rd40, %rd39, 2;
	add.s64 	%rd4, %rd37, %rd40;
	ld.global.u32 	%r22, [%rd4];
	setp.eq.s32 	%p6, %r22, 0;
	add.s64 	%rd5, %rd35, %rd40;
	add.s64 	%rd6, %rd36, %rd40;
	@%p6 bra 	$L__BB5_3;
	ld.global.u32 	%r23, [%rd5];
	mul.wide.s32 	%rd41, %r23, 4;
	add.s64 	%rd42, %rd3, %rd41;
	ld.global.u32 	%r24, [%rd42];
	st.global.u32 	[%rd6], %r24;
$L__BB5_3:
	ld.global.u32 	%r25, [%rd4+1024];
	setp.eq.s32 	%p7, %r25, 0;
	@%p7 bra 	$L__BB5_11;
	ld.global.u32 	%r26, [%rd5+1024];
	mul.wide.s32 	%rd43, %r26, 4;
	add.s64 	%rd44, %rd3, %rd43;
	ld.global.u32 	%r27, [%rd44];
	st.global.u32 	[%rd6+1024], %r27;
	bra.uni 	$L__BB5_11;
$L__BB5_5:
	cvta.to.global.u64 	%rd7, %rd15;
	cvta.to.global.u64 	%rd8, %rd16;
	cvta.to.global.u64 	%rd9, %rd17;
	cvta.to.global.u64 	%rd10, %rd18;
	mov.u32 	%r12, %tid.x;
	cvt.s64.s32 	%rd11, %rd2;
	cvt.u64.u32 	%rd12, %r12;
	setp.le.s64 	%p2, %rd11, %rd12;
	@%p2 bra 	$L__BB5_8;
	add.s64 	%rd13, %rd1, %rd12;
	shl.b64 	%rd20, %rd13, 2;
	add.s64 	%rd21, %rd10, %rd20;
	ld.global.u32 	%r13, [%rd21];
	setp.eq.s32 	%p3, %r13, 0;
	@%p3 bra 	$L__BB5_8;
	add.s64 	%rd23, %rd7, %rd20;
	ld.global.u32 	%r14, [%rd23];
	mul.wide.s32 	%rd24, %r14, 4;
	add.s64 	%rd25, %rd8, %rd24;
	add.s64 	%rd26, %rd9, %rd20;
	ld.global.u32 	%r15, [%rd25];
	st.global.u32 	[%rd26], %r15;
$L__BB5_8:
	cvt.u32.u64 	%r16, %rd12;
	add.s32 	%r17, %r16, 256;
	cvt.u64.u32 	%rd27, %r17;
	setp.le.s64 	%p4, %rd11, %rd27;
	@%p4 bra 	$L__BB5_11;
	add.s64 	%rd14, %rd1, %rd12;
	shl.b64 	%rd28, %rd14, 2;
	add.s64 	%rd29, %rd10, %rd28;
	ld.global.u32 	%r18, [%rd29+1024];
	setp.eq.s32 	%p5, %r18, 0;
	@%p5 bra 	$L__BB5_11;
	add.s64 	%rd31, %rd7, %rd28;
	ld.global.u32 	%r19, [%rd31+1024];
	mul.wide.s32 	%rd32, %r19, 4;
	add.s64 	%rd33, %rd8, %rd32;
	add.s64 	%rd34, %rd9, %rd28;
	ld.global.u32 	%r20, [%rd33];
	st.global.u32 	[%rd34+1024], %r20;
$L__BB5_11:
	ret;

}


// ===== COMPILED SASS (sm_100) =====

	.target	sm_100

	.elftype	@"ET_EXEC"


//--------------------- .note.nv.tkinfo           --------------------------
	.section	.note.nv.tkinfo,"",@"SHT_NOTE"
	.sectionflags	@"SHF_NOTE_NV_TKINFO"
	.tkinfo
        /*0018*/ 	.word	0x00000002
        /*0030*/ 	.string	""
        /*0030*/ 	.string	"ptxas"
        /*0030*/ 	.string	"Cuda compilation tools, release 13.0, V13.0.88"
        /*0030*/ 	.string	"Build cuda_13.0.r13.0/compiler.36424714_0"
        /*0030*/ 	.string	"-arch sm_100 -m 64 "



//--------------------- .note.nv.cuinfo           --------------------------
	.section	.note.nv.cuinfo,"",@"SHT_NOTE"
	.sectionflags	@"SHF_NOTE_NV_CUINFO"
        /*0018*/ 	.short	0x0002
        /*001a*/ 	.short	0x0064
        /*001c*/ 	.short	0x0082
	.zero		2


//--------------------- .nv.info                  --------------------------
	.section	.nv.info,"",@"SHT_CUDA_INFO"
	.align	4


	//----- nvinfo : EIATTR_REGCOUNT
	.align		4
        /*0000*/ 	.byte	0x04, 0x2f
        /*0002*/ 	.short	(.L_46 - .L_45)
	.align		4
.L_45:
        /*0004*/ 	.word	index@(_ZN3cub18CUB_300001_SM_10006detail11EmptyKernelIvEEvv)
        /*0008*/ 	.word	0x00000004


	//----- nvinfo : EIATTR_FRAME_SIZE
	.align		4
.L_46:
        /*000c*/ 	.byte	0x04, 0x11
        /*000e*/ 	.short	(.L_48 - .L_47)
	.align		4
.L_47:
        /*0010*/ 	.word	index@(_ZN3cub18CUB_300001_SM_10006detail11EmptyKernelIvEEvv)
        /*0014*/ 	.word	0x00000000


	//----- nvinfo : EIATTR_REGCOUNT
	.align		4
.L_48:
        /*0018*/ 	.byte	0x04, 0x2f
        /*001a*/ 	.short	(.L_50 - .L_49)
	.align		4
.L_49:
        /*001c*/ 	.word	index@(_ZN3cub18CUB_300001_SM_10006detail8for_each13static_kernelINS2_12policy_hub_t12policy_500_tEmN6thrust24THRUST_300001_SM_1000_NS8cuda_cub20__uninitialized_fill7functorINS7_10device_ptrIiEEiEEEEvT0_T1_)
        /*0020*/ 	.word	0x00000008


	//----- nvinfo : EIATTR_FRAME_SIZE
	.align		4
.L_50:
        /*0024*/ 	.byte	0x04, 0x11
        /*0026*/ 	.short	(.L_52 - .L_51)
	.align		4
.L_51:
        /*0028*/ 	.word	index@(_ZN3cub18CUB_300001_SM_10006detail8for_each13static_kernelINS2_12policy_hub_t12policy_500_tEmN6thrust24THRUST_300001_SM_1000_NS8cuda_cub20__uninitialized_fill7functorINS7_10device_ptrIiEEiEEEEvT0_T1_)
        /*002c*/ 	.word	0x00000000


	//----- nvinfo : EIATTR_REGCOUNT
	.align		4
.L_52:
        /*0030*/ 	.byte	0x04, 0x2f
        /*0032*/ 	.short	(.L_54 - .L_53)
	.align		4
.L_53:
        /*0034*/ 	.word	index@(_ZN3cub18CUB_300001_SM_10006detail8for_each13static_kernelINS2_12policy_hub_t12policy_500_tElN6thrust24THRUST_300001_SM_1000_NS8cuda_cub11__transform17unary_transform_fINS7_20permutation_iteratorINS7_6detail15normal_iteratorINS7_10device_ptrIiEEEESG_EESG_SG_N4cuda3std3__410__identityE17is_less_than_zeroEEEEvT0_T1_)
        /*0038*/ 	.word	0x0000000c


	//----- nvinfo : EIATTR_FRAME_SIZE
	.align		4
.L_54:
        /*003c*/ 	.byte	0x04, 0x11
        /*003e*/ 	.short	(.L_56 - .L_55)
	.align		4
.L_55:
        /*0040*/ 	.word	index@(_ZN3cub18CUB_300001_SM_10006detail8for_each13static_kernelINS2_12policy_hub_t12policy_500_tElN6thrust24THRUST_300001_SM_1000_NS8cuda_cub11__transform17unary_transform_fINS7_20permutation_iteratorINS7_6detail15normal_iteratorINS7_10device_ptrIiEEEESG_EESG_SG_N4cuda3std3__410__identityE17is_less_than_zeroEEEEvT0_T1_)
        /*0044*/ 	.word	0x00000000


	//----- nvinfo : EIATTR_REGCOUNT
	.align		4
.L_56:
        /*0048*/ 	.byte	0x04, 0x2f
        /*004a*/ 	.short	(.L_58 - .L_57)
	.align		4
.L_57:
        /*004c*/ 	.word	index@(_ZN3cub18CUB_300001_SM_10006detail8for_each13static_kernelINS2_12policy_hub_t12policy_500_tElN6thrust24THRUST_300001_SM_1000_NS8cuda_cub11__transform17unary_transform_fINS7_20permutation_iteratorINS7_6detail15normal_iteratorINS7_10device_ptrIiEEEEPiEESG_SG_N4cuda3std3__410__identityE17is_less_than_zeroEEEEvT0_T1_)
        /*0050*/ 	.word	0x0000000c


	//----- nvinfo : EIATTR_FRAME_SIZE
	.align		4
.L_58:
        /*0054*/ 	.byte	0x04, 0x11
        /*0056*/ 	.short	(.L_60 - .L_59)
	.align		4
.L_59:
        /*0058*/ 	.word	index@(_ZN3cub18CUB_300001_SM_10006detail8for_each13static_kernelINS2_12policy_hub_t12policy_500_tElN6thrust24THRUST_300001_SM_1000_NS8cuda_cub11__transform17unary_transform_fINS7_20permutation_iteratorINS7_6detail15normal_iteratorINS7_10device_ptrIiEEEEPiEESG_SG_N4cuda3std3__410__identityE17is_less_than_zeroEEEEvT0_T1_)
        /*005c*/ 	.word	0x00000000


	//----- nvinfo : EIATTR_REGCOUNT
	.align		4
.L_60:
        /*0060*/ 	.byte	0x04, 0x2f
        /*0062*/ 	.short	(.L_62 - .L_61)
	.align		4
.L_61:
        /*0064*/ 	.word	index@(_ZN3cub18CUB_300001_SM_10006detail8for_each13static_kernelINS2_12policy_hub_t12policy_500_tElN6thrust24THRUST_300001_SM_1000_NS8cuda_cub11__transform17unary_transform_fINS7_20permutation_iteratorINS7_6detail15normal_iteratorINS7_10device_ptrIiEEEESG_EESG_SG_N4cuda3std3__410__identityESL_EEEEvT0_T1_)
        /*0068*/ 	.word	0x0000000c


	//----- nvinfo : EIATTR_FRAME_SIZE
	.align		4
.L_62:
        /*006c*/ 	.byte	0x04, 0x11
        /*006e*/ 	.short	(.L_64 - .L_63)
	.align		4
.L_63:
        /*0070*/ 	.word	index@(_ZN3cub18CUB_300001_SM_10006detail8for_each13static_kernelINS2_12policy_hub_t12policy_500_tElN6thrust24THRUST_300001_SM_1000_NS8cuda_cub11__transform17unary_transform_fINS7_20permutation_iteratorINS7_6detail15normal_iteratorINS7_10device_ptrIiEEEESG_EESG_SG_N4cuda3std3__410__identityESL_EEEEvT0_T1_)
        /*0074*/ 	.word	0x00000000


	//----- nvinfo : EIATTR_REGCOUNT
	.align		4
.L_64:
        /*0078*/ 	.byte	0x04, 0x2f
        /*007a*/ 	.short	(.L_66 - .L_65)
	.align		4
.L_65:
        /*007c*/ 	.word	index@(_ZN3cub18CUB_300001_SM_10006detail8for_each13static_kernelINS2_12policy_hub_t12policy_500_tElN6thrust24THRUST_300001_SM_1000_NS8cuda_cub11__transform17unary_transform_fINS7_20permutation_iteratorINS7_6detail15normal_iteratorINS7_10device_ptrIiEEEEPiEESG_SG_N4cuda3std3__410__identityESM_EEEEvT0_T1_)
        /*0080*/ 	.word	0x0000000c


	//----- nvinfo : EIATTR_FRAME_SIZE
	.align		4
.L_66:
        /*0084*/ 	.byte	0x04, 0x11
        /*0086*/ 	.short	(.L_68 - .L_67)
	.align		4
.L_67:
        /*0088*/ 	.word	index@(_ZN3cub18CUB_300001_SM_10006detail8for_each13static_kernelINS2_12policy_hub_t12policy_500_tElN6thrust24THRUST_300001_SM_1000_NS8cuda_cub11__transform17unary_transform_fINS7_20permutation_iteratorINS7_6detail15normal_iteratorINS7_10device_ptrIiEEEEPiEESG_SG_N4cuda3std3__410__identityESM_EEEEvT0_T1_)
        /*008c*/ 	.word	0x00000000


	//----- nvinfo : EIATTR_MIN_STACK_SIZE
	.align		4
.L_68:
        /*0090*/ 	.byte	0x04, 0x12
        /*0092*/ 	.short	(.L_70 - .L_69)
	.align		4
.L_69:
        /*0094*/ 	.word	index@(_ZN3cub18CUB_300001_SM_10006detail8for_each13static_kernelINS2_12policy_hub_t12policy_500_tElN6thrust24THRUST_300001_SM_1000_NS8cuda_cub11__transform17unary_transform_fINS7_20permutation_iteratorINS7_6detail15normal_iteratorINS7_10device_ptrIiEEEEPiEESG_SG_N4cuda3std3__410__identityESM_EEEEvT0_T1_)
        /*0098*/ 	.word	0x00000000


	//----- nvinfo : EIATTR_MIN_STACK_SIZE
	.align		4
.L_70:
        /*009c*/ 	.byte	0x04, 0x12
        /*009e*/ 	.short	(.L_72 - .L_71)
	.align		4
.L_71:
        /*00a0*/ 	.word	index@(_ZN3cub18CUB_300001_SM_10006detail8for_each13static_kernelINS2_12policy_hub_t12policy_500_tElN6thrust24THRUST_300001_SM_1000_NS8cuda_cub11__transform17unary_transform_fINS7_20permutation_iteratorINS7_6detail15normal_iteratorINS7_10device_ptrIiEEEESG_EESG_SG_N4cuda3std3__410__identityESL_EEEEvT0_T1_)
        /*00a4*/ 	.word	0x00000000


	//----- nvinfo : EIATTR_MIN_STACK_SIZE
	.align		4
.L_72:
        /*00a8*/ 	.byte	0x04, 0x12
        /*00aa*/ 	.short	(.L_74 - .L_73)
	.align		4
.L_73:
        /*00ac*/ 	.word	index@(_ZN3cub18CUB_300001_SM_10006detail8for_each13static_kernelINS2_12policy_hub_t12policy_500_tElN6thrust24THRUST_300001_SM_1000_NS8cuda_cub11__transform17unary_transform_fINS7_20permutation_iteratorINS7_6detail15normal_iteratorINS7_10device_ptrIiEEEEPiEESG_SG_N4cuda3std3__410__identityE17is_less_than_zeroEEEEvT0_T1_)
        /*00b0*/ 	.word	0x00000000


	//----- nvinfo : EIATTR_MIN_STACK_SIZE
	.align		4
.L_74:
        /*00b4*/ 	.byte	0x04, 0x12
        /*00b6*/ 	.short	(.L_76 - .L_75)
	.align		4
.L_75:
        /*00b8*/ 	.word	index@(_ZN3cub18CUB_300001_SM_10006detail8for_each13static_kernelINS2_12policy_hub_t12policy_500_tElN6thrust24THRUST_300001_SM_1000_NS8cuda_cub11__transform17unary_transform_fINS7_20permutation_iteratorINS7_6detail15normal_iteratorINS7_10device_ptrIiEEEESG_EESG_SG_N4cuda3std3__410__identityE17is_less_than_zeroEEEEvT0_T1_)
        /*00bc*/ 	.word	0x00000000


	//----- nvinfo : EIATTR_MIN_STACK_SIZE
	.align		4
.L_76:
        /*00c0*/ 	.byte	0x04, 0x12
        /*00c2*/ 	.short	(.L_78 - .L_77)
	.align		4
.L_77:
        /*00c4*/ 	.word	index@(_ZN3cub18CUB_300001_SM_10006detail8for_each13static_kernelINS2_12policy_hub_t12policy_500_tEmN6thrust24THRUST_300001_SM_1000_NS8cuda_cub20__uninitialized_fill7functorINS7_10device_ptrIiEEiEEEEvT0_T1_)
        /*00c8*/ 	.word	0x00000000


	//----- nvinfo : EIATTR_MIN_STACK_SIZE
	.align		4
.L_78:
        /*00cc*/ 	.byte	0x04, 0x12
        /*00ce*/ 	.short	(.L_80 - .L_79)
	.align		4
.L_79:
        /*00d0*/ 	.word	index@(_ZN3cub18CUB_300001_SM_10006detail11EmptyKernelIvEEvv)
        /*00d4*/ 	.word	0x00000000
.L_80:


//--------------------- .nv.compat                --------------------------
	.section	.nv.compat,"",@"SHT_CUDA_COMPAT_INFO"
	.align	4
        /*0000*/ 	.byte	0x02, 0x09, 0x00, 0x00, 0x02, 0x02, 0x01, 0x00, 0x02, 0x05, 0x05, 0x00, 0x03, 0x07, 0x01, 0x01
        /*0010*/ 	.byte	0x02, 0x03, 0x00, 0x00, 0x02, 0x06, 0x01, 0x00, 0x04, 0x0b, 0x08, 0x00, 0x09, 0x00, 0x00, 0x00
        /*0020*/ 	.byte	0x00, 0x00, 0x00, 0x00


//--------------------- .nv.info._ZN3cub18CUB_300001_SM_10006detail8for_each13static_kernelINS2_12policy_hub_t12policy_500_tElN6thrust24THRUST_300001_SM_1000_NS8cuda_cub11__transform17unary_transform_fINS7_20permutation_iteratorINS7_6detail15normal_iteratorINS7_10device_ptrIiEEEEPiEESG_SG_N4cuda3std3__410__identityESM_EEEEvT0_T1_ --------------------------
	.section	.nv.info._ZN3cub18CUB_300001_SM_10006detail8for_each13static_kernelINS2_12policy_hub_t12policy_500_tElN6thrust24THRUST_300001_SM_1000_NS8cuda_cub11__transform17unary_transform_fINS7_20permutation_iteratorINS7_6detail15normal_iteratorINS7_10device_ptrIiEEEEPiEESG_SG_N4cuda3std3__410__identityESM_EEEEvT0_T1_,"",@"SHT_CUDA_INFO"
	.sectionflags	@""
	.align	4


	//----- nvinfo : EIATTR_CUDA_API_VERSION
	.align		4
        /*0000*/ 	.byte	0x04, 0x37
        /*0002*/ 	.short	(.L_82 - .L_81)
.L_81:
        /*0004*/ 	.word	0x00000082


	//----- nvinfo : EIATTR_KPARAM_INFO
	.align		4
.L_82:
        /*0008*/ 	.byte	0x04, 0x17
        /*000a*/ 	.short	(.L_84 - .L_83)
.L_83:
        /*000c*/ 	.word	0x00000000
        /*0010*/ 	.short	0x0001
        /*0012*/ 	.short	0x0008
        /*0014*/ 	.byte	0x00, 0xf0, 0xa1, 0x00


	//----- nvinfo : EIATTR_KPARAM_INFO
	.align		4
.L_84:
        /*0018*/ 	.byte	0x04, 0x17
        /*001a*/ 	.short	(.L_86 - .L_85)
.L_85:
        /*001c*/ 	.word	0x00000000
        /*0020*/ 	.short	0x0000
        /*0022*/ 	.short	0x0000
        /*0024*/ 	.byte	0x00, 0xf0, 0x21, 0x00


	//----- nvinfo : EIATTR_SPARSE_MMA_MASK
	.align		4
.L_86:
        /*0028*/ 	.byte	0x03, 0x50
        /*002a*/ 	.short	0x0000


	//----- nvinfo : EIATTR_MAXREG_COUNT
	.align		4
        /*002c*/ 	.byte	0x03, 0x1b
        /*002e*/ 	.short	0x00ff


	//----- nvinfo : EIATTR_MERCURY_ISA_VERSION
	.align		4
        /*0030*/ 	.byte	0x03, 0x5f
        /*0032*/ 	.short	0x0101


	//----- nvinfo : EIATTR_VRC_CTA_INIT_COUNT
	.align		4
        /*0034*/ 	.byte	0x02, 0x4a
	.zero		1
	.zero		1


	//----- nvinfo : EIATTR_EXIT_INSTR_OFFSETS
	.align		4
        /*0038*/ 	.byte	0x04, 0x1c
        /*003a*/ 	.short	(.L_88 - .L_87)


	//   ....[0]....
.L_87:
        /*003c*/ 	.word	0x00000210


	//   ....[1]....
        /*0040*/ 	.word	0x00000270


	//   ....[2]....
        /*0044*/ 	.word	0x00000490


	//   ....[3]....
        /*0048*/ 	.word	0x00000530


	//   ....[4]....
        /*004c*/ 	.word	0x000005f0


	//----- nvinfo : EIATTR_MAX_THREADS
	.align		4
.L_88:
        /*0050*/ 	.byte	0x04, 0x05
        /*0052*/ 	.short	(.L_90 - .L_89)
.L_89:
        /*0054*/ 	.word	0x00000100
        /*0058*/ 	.word	0x00000001
        /*005c*/ 	.word	0x00000001


	//----- nvinfo : EIATTR_CRS_STACK_SIZE
	.align		4
.L_90:
        /*0060*/ 	.byte	0x04, 0x1e
        /*0062*/ 	.short	(.L_92 - .L_91)
.L_91:
        /*0064*/ 	.word	0x00000000


	//----- nvinfo : EIATTR_CBANK_PARAM_SIZE
	.align		4
.L_92:
        /*0068*/ 	.byte	0x03, 0x19
        /*006a*/ 	.short	0x0030


	//----- nvinfo : EIATTR_PARAM_CBANK
	.align		4
        /*006c*/ 	.byte	0x04, 0x0a
        /*006e*/ 	.short	(.L_94 - .L_93)
	.align		4
.L_93:
        /*0070*/ 	.word	index@(.nv.constant0._ZN3cub18CUB_300001_SM_10006detail8for_each13static_kernelINS2_12policy_hub_t12policy_500_tElN6thrust24THRUST_300001_SM_1000_NS8cuda_cub11__transform17unary_transform_fINS7_20permutation_iteratorINS7_6detail15normal_iteratorINS7_10device_ptrIiEEEEPiEESG_SG_N4cuda3std3__410__identityESM_EEEEvT0_T1_)
        /*0074*/ 	.short	0x0380
        /*0076*/ 	.short	0x0030


	//----- nvinfo : EIATTR_SW_WAR
	.align		4
.L_94:
        /*0078*/ 	.byte	0x04, 0x36
        /*007a*/ 	.short	(.L_96 - .L_95)
.L_95:
        /*007c*/ 	.word	0x00000008
.L_96:


//--------------------- .nv.info._ZN3cub18CUB_300001_SM_10006detail8for_each13static_kernelINS2_12policy_hub_t12policy_500_tElN6thrust24THRUST_300001_SM_1000_NS8cuda_cub11__transform17unary_transform_fINS7_20permutation_iteratorINS7_6detail15normal_iteratorINS7_10device_ptrIiEEEESG_EESG_SG_N4cuda3std3__410__identityESL_EEEEvT0_T1_ --------------------------
	.section	.nv.info._ZN3cub18CUB_300001_SM_10006detail8for_each13static_kernelINS2_12policy_hub_t12policy_500_tElN6thrust24THRUST_300001_SM_1000_NS8cuda_cub11__transform17unary_transform_fINS7_20permutation_iteratorINS7_6detail15normal_iteratorINS7_10device_ptrIiEEEESG_EESG_SG_N4cuda3std3__410__identityESL_EEEEvT0_T1_,"",@"SHT_CUDA_INFO"
	.sectionflags	@""
	.align	4


	//----- nvinfo : EIATTR_CUDA_API_VERSION
	.align		4
        /*0000*/ 	.byte	0x04, 0x37
        /*0002*/ 	.short	(.L_98 - .L_97)
.L_97:
        /*0004*/ 	.word	0x00000082


	//----- nvinfo : EIATTR_KPARAM_INFO
	.align		4
.L_98:
        /*0008*/ 	.byte	0x04, 0x17
        /*000a*/ 	.short	(.L_100 - .L_99)
.L_99:
        /*000c*/ 	.word	0x00000000
        /*0010*/ 	.short	0x0001
        /*0012*/ 	.short	0x0008
        /*0014*/ 	.byte	0x00, 0xf0, 0xa1, 0x00


	//----- nvinfo : EIATTR_KPARAM_INFO
	.align		4
.L_100:
        /*0018*/ 	.byte	0x04, 0x17
        /*001a*/ 	.short	(.L_102 - .L_101)
.L_101:
        /*001c*/ 	.word	0x00000000
        /*0020*/ 	.short	0x0000
        /*0022*/ 	.short	0x0000
        /*0024*/ 	.byte	0x00, 0xf0, 0x21, 0x00


	//----- nvinfo : EIATTR_SPARSE_MMA_MASK
	.align		4
.L_102:
        /*0028*/ 	.byte	0x03, 0x50
        /*002a*/ 	.short	0x0000


	//----- nvinfo : EIATTR_MAXREG_COUNT
	.align		4
        /*002c*/ 	.byte	0x03, 0x1b
        /*002e*/ 	.short	0x00ff


	//----- nvinfo : EIATTR_MERCURY_ISA_VERSION
	.align		4
        /*0030*/ 	.byte	0x03, 0x5f
        /*0032*/ 	.short	0x0101


	//----- nvinfo : EIATTR_VRC_CTA_INIT_COUNT
	.align		4
        /*0034*/ 	.byte	0x02, 0x4a
	.zero		1
	.zero		1


	//----- nvinfo : EIATTR_EXIT_INSTR_OFFSETS
	.align		4
        /*0038*/ 	.byte	0x04, 0x1c
        /*003a*/ 	.short	(.L_104 - .L_103)


	//   ....[0]....
.L_103:
        /*003c*/ 	.word	0x00000210


	//   ....[1]....
        /*0040*/ 	.word	0x00000270


	//   ....[2]....
        /*0044*/ 	.word	0x00000490


	//   ....[3]....
        /*0048*/ 	.word	0x00000530


	//   ....[4]....
        /*004c*/ 	.word	0x000005f0


	//----- nvinfo : EIATTR_MAX_THREADS
	.align		4
.L_104:
        /*0050*/ 	.byte	0x04, 0x05
        /*0052*/ 	.short	(.L_106 - .L_105)
.L_105:
        /*0054*/ 	.word	0x00000100
        /*0058*/ 	.word	0x00000001
        /*005c*/ 	.word	0x00000001


	//----- nvinfo : EIATTR_CRS_STACK_SIZE
	.align		4
.L_106:
        /*0060*/ 	.byte	0x04, 0x1e
        /*0062*/ 	.short	(.L_108 - .L_107)
.L_107:
        /*0064*/ 	.word	0x00000000


	//----- nvinfo : EIATTR_CBANK_PARAM_SIZE
	.align		4
.L_108:
        /*0068*/ 	.byte	0x03, 0x19
        /*006a*/ 	.short	0x0030


	//----- nvinfo : EIATTR_PARAM_CBANK
	.align		4
        /*006c*/ 	.byte	0x04, 0x0a
        /*006e*/ 	.short	(.L_110 - .L_109)
	.align		4
.L_109:
        /*0070*/ 	.word	index@(.nv.constant0._ZN3cub18CUB_300001_SM_10006detail8for_each13static_kernelINS2_12policy_hub_t12policy_500_tElN6thrust24THRUST_300001_SM_1000_NS8cuda_cub11__transform17unary_transform_fINS7_20permutation_iteratorINS7_6detail15normal_iteratorINS7_10device_ptrIiEEEESG_EESG_SG_N4cuda3std3__410__identityESL_EEEEvT0_T1_)
        /*0074*/ 	.short	0x0380
        /*0076*/ 	.short	0x0030


	//----- nvinfo : EIATTR_SW_WAR
	.align		4
.L_110:
        /*0078*/ 	.byte	0x04, 0x36
        /*007a*/ 	.short	(.L_112 - .L_111)
.L_111:
        /*007c*/ 	.word	0x00000008
.L_112:


//--------------------- .nv.info._ZN3cub18CUB_300001_SM_10006detail8for_each13static_kernelINS2_12policy_hub_t12policy_500_tElN6thrust24THRUST_300001_SM_1000_NS8cuda_cub11__transform17unary_transform_fINS7_20permutation_iteratorINS7_6detail15normal_iteratorINS7_10device_ptrIiEEEEPiEESG_SG_N4cuda3std3__410__identityE17is_less_than_zeroEEEEvT0_T1_ --------------------------
	.section	.nv.info._ZN3cub18CUB_300001_SM_10006detail8for_each13static_kernelINS2_12policy_hub_t12policy_500_tElN6thrust24THRUST_300001_SM_1000_NS8cuda_cub11__transform17unary_transform_fINS7_20permutation_iteratorINS7_6detail15normal_iteratorINS7_10device_ptrIiEEEEPiEESG_SG_N4cuda3std3__410__identityE17is_less_than_zeroEEEEvT0_T1_,"",@"SHT_CUDA_INFO"
	.sectionflags	@""
	.align	4


	//----- nvinfo : EIATTR_CUDA_API_VERSION
	.align		4
        /*0000*/ 	.byte	0x04, 0x37
        /*0002*/ 	.short	(.L_114 - .L_113)
.L_113:
        /*0004*/ 	.word	0x00000082


	//----- nvinfo : EIATTR_KPARAM_INFO
	.align		4
.L_114:
        /*0008*/ 	.byte	0x04, 0x17
        /*000a*/ 	.short	(.L_116 - .L_115)
.L_115:
        /*000c*/ 	.word	0x00000000
        /*0010*/ 	.short	0x0001
        /*0012*/ 	.short	0x0008
        /*0014*/ 	.byte	0x00, 0xf0, 0xa1, 0x00


	//----- nvinfo : EIATTR_KPARAM_INFO
	.align		4
.L_116:
        /*0018*/ 	.byte	0x04, 0x17
        /*001a*/ 	.short	(.L_118 - .L_117)
.L_117:
        /*001c*/ 	.word	0x00000000
        /*0020*/ 	.short	0x0000
        /*0022*/ 	.short	0x0000
        /*0024*/ 	.byte	0x00, 0xf0, 0x21, 0x00


	//----- nvinfo : EIATTR_SPARSE_MMA_MASK
	.align		4
.L_118:
        /*0028*/ 	.byte	0x03, 0x50
        /*002a*/ 	.short	0x0000


	//----- nvinfo : EIATTR_MAXREG_COUNT
	.align		4
        /*002c*/ 	.byte	0x03, 0x1b
        /*002e*/ 	.short	0x00ff


	//----- nvinfo : EIATTR_MERCURY_ISA_VERSION
	.align		4
        /*0030*/ 	.byte	0x03, 0x5f
        /*0032*/ 	.short	0x0101


	//----- nvinfo : EIATTR_VRC_CTA_INIT_COUNT
	.align		4
        /*0034*/ 	.byte	0x02, 0x4a
	.zero		1
	.zero		1


	//----- nvinfo : EIATTR_EXIT_INSTR_OFFSETS
	.align		4
        /*0038*/ 	.byte	0x04, 0x1c
        /*003a*/ 	.short	(.L_120 - .L_119)


	//   ....[0]....
.L_119:
        /*003c*/ 	.word	0x00000210


	//   ....[1]....
        /*0040*/ 	.word	0x00000270


	//   ....[2]....
        /*0044*/ 	.word	0x00000490


	//   ....[3]....
        /*0048*/ 	.word	0x00000530


	//   ....[4]....
        /*004c*/ 	.word	0x000005f0


	//----- nvinfo : EIATTR_MAX_THREADS
	.align		4
.L_120:
        /*0050*/ 	.byte	0x04, 0x05
        /*0052*/ 	.short	(.L_122 - .L_121)
.L_121:
        /*0054*/ 	.word	0x00000100
        /*0058*/ 	.word	0x00000001
        /*005c*/ 	.word	0x00000001


	//----- nvinfo : EIATTR_CRS_STACK_SIZE
	.align		4
.L_122:
        /*0060*/ 	.byte	0x04, 0x1e
        /*0062*/ 	.short	(.L_124 - .L_123)
.L_123:
        /*0064*/ 	.word	0x00000000


	//----- nvinfo : EIATTR_CBANK_PARAM_SIZE
	.align		4
.L_124:
        /*0068*/ 	.byte	0x03, 0x19
        /*006a*/ 	.short	0x0030


	//----- nvinfo : EIATTR_PARAM_CBANK
	.align		4
        /*006c*/ 	.byte	0x04, 0x0a
        /*006e*/ 	.short	(.L_126 - .L_125)
	.align		4
.L_125:
        /*0070*/ 	.word	index@(.nv.constant0._ZN3cub18CUB_300001_SM_10006detail8for_each13static_kernelINS2_12policy_hub_t12policy_500_tElN6thrust24THRUST_300001_SM_1000_NS8cuda_cub11__transform17unary_transform_fINS7_20permutation_iteratorINS7_6detail15normal_iteratorINS7_10device_ptrIiEEEEPiEESG_SG_N4cuda3std3__410__identityE17is_less_than_zeroEEEEvT0_T1_)
        /*0074*/ 	.short	0x0380
        /*0076*/ 	.short	0x0030


	//----- nvinfo : EIATTR_SW_WAR
	.align		4
.L_126:
        /*0078*/ 	.byte	0x04, 0x36
        /*007a*/ 	.short	(.L_128 - .L_127)
.L_127:
        /*007c*/ 	.word	0x00000008
.L_128:


//--------------------- .nv.info._ZN3cub18CUB_300001_SM_10006detail8for_each13static_kernelINS2_12policy_hub_t12policy_500_tElN6thrust24THRUST_300001_SM_1000_NS8cuda_cub11__transform17unary_transform_fINS7_20permutation_iteratorINS7_6detail15normal_iteratorINS7_10device_ptrIiEEEESG_EESG_SG_N4cuda3std3__410__identityE17is_less_than_zeroEEEEvT0_T1_ --------------------------
	.section	.nv.info._ZN3cub18CUB_300001_SM_10006detail8for_each13static_kernelINS2_12policy_hub_t12policy_500_tElN6thrust24THRUST_300001_SM_1000_NS8cuda_cub11__transform17unary_transform_fINS7_20permutation_iteratorINS7_6detail15normal_iteratorINS7_10device_ptrIiEEEESG_EESG_SG_N4cuda3std3__410__identityE17is_less_than_zeroEEEEvT0_T1_,"",@"SHT_CUDA_INFO"
	.sectionflags	@""
	.align	4


	//----- nvinfo : EIATTR_CUDA_API_VERSION
	.align		4
        /*0000*/ 	.byte	0x04, 0x37
        /*0002*/ 	.short	(.L_130 - .L_129)
.L_129:
        /*0004*/ 	.word	0x00000082


	//----- nvinfo : EIATTR_KPARAM_INFO
	.align		4
.L_130:
        /*0008*/ 	.byte	0x04, 0x17
        /*000a*/ 	.short	(.L_132 - .L_131)
.L_131:
        /*000c*/ 	.word	0x00000000
        /*0010*/ 	.short	0x0001
        /*0012*/ 	.short	0x0008
        /*0014*/ 	.byte	0x00, 0xf0, 0xa1, 0x00


	//----- nvinfo : EIATTR_KPARAM_INFO
	.align		4
.L_132:
        /*0018*/ 	.byte	0x04, 0x17
        /*001a*/ 	.short	(.L_134 - .L_133)
.L_133:
        /*001c*/ 	.word	0x00000000
        /*0020*/ 	.short	0x0000
        /*0022*/ 	.short	0x0000
        /*0024*/ 	.byte	0x00, 0xf0, 0x21, 0x00


	//----- nvinfo : EIATTR_SPARSE_MMA_MASK
	.align		4
.L_134:
        /*0028*/ 	.byte	0x03, 0x50
        /*002a*/ 	.short	0x0000


	//----- nvinfo : EIATTR_MAXREG_COUNT
	.align		4
        /*002c*/ 	.byte	0x03, 0x1b
        /*002e*/ 	.short	0x00ff


	//----- nvinfo : EIATTR_MERCURY_ISA_VERSION
	.align		4
        /*0030*/ 	.byte	0x03, 0x5f
        /*0032*/ 	.short	0x0101


	//----- nvinfo : EIATTR_VRC_CTA_INIT_COUNT
	.align		4
        /*0034*/ 	.byte	0x02, 0x4a
	.zero		1
	.zero		1


	//----- nvinfo : EIATTR_EXIT_INSTR_OFFSETS
	.align		4
        /*0038*/ 	.byte	0x04, 0x1c
        /*003a*/ 	.short	(.L_136 - .L_135)


	//   ....[0]....
.L_135:
        /*003c*/ 	.word	0x00000210


	//   ....[1]....
        /*0040*/ 	.word	0x00000270


	//   ....[2]....
        /*0044*/ 	.word	0x00000490


	//   ....[3]....
        /*0048*/ 	.word	0x00000530


	//   ....[4]....
        /*004c*/ 	.word	0x000005f0


	//----- nvinfo : EIATTR_MAX_THREADS
	.align		4
.L_136:
        /*0050*/ 	.byte	0x04, 0x05
        /*0052*/ 	.short	(.L_138 - .L_137)
.L_137:
        /*0054*/ 	.word	0x00000100
        /*0058*/ 	.word	0x00000001
        /*005c*/ 	.word	0x00000001


	//----- nvinfo : EIATTR_CRS_STACK_SIZE
	.align		4
.L_138:
        /*0060*/ 	.byte	0x04, 0x1e
        /*0062*/ 	.short	(.L_140 - .L_139)
.L_139:
        /*0064*/ 	.word	0x00000000


	//----- nvinfo : EIATTR_CBANK_PARAM_SIZE
	.align		4
.L_140:
        /*0068*/ 	.byte	0x03, 0x19
        /*006a*/ 	.short	0x0030


	//----- nvinfo : EIATTR_PARAM_CBANK
	.align		4
        /*006c*/ 	.byte	0x04, 0x0a
        /*006e*/ 	.short	(.L_142 - .L_141)
	.align		4
.L_141:
        /*0070*/ 	.word	index@(.nv.constant0._ZN3cub18CUB_300001_SM_10006detail8for_each13static_kernelINS2_12policy_hub_t12policy_500_tElN6thrust24THRUST_300001_SM_1000_NS8cuda_cub11__transform17unary_transform_fINS7_20permutation_iteratorINS7_6detail15normal_iteratorINS7_10device_ptrIiEEEESG_EESG_SG_N4cuda3std3__410__identityE17is_less_than_zeroEEEEvT0_T1_)
        /*0074*/ 	.short	0x0380
        /*0076*/ 	.short	0x0030


	//----- nvinfo : EIATTR_SW_WAR
	.align		4
.L_142:
        /*0078*/ 	.byte	0x04, 0x36
        /*007a*/ 	.short	(.L_144 - .L_143)
.L_143:
        /*007c*/ 	.word	0x00000008
.L_144:


//--------------------- .nv.info._ZN3cub18CUB_300001_SM_10006detail8for_each13static_kernelINS2_12policy_hub_t12policy_500_tEmN6thrust24THRUST_300001_SM_1000_NS8cuda_cub20__uninitialized_fill7functorINS7_10device_ptrIiEEiEEEEvT0_T1_ --------------------------
	.section	.nv.info._ZN3cub18CUB_300001_SM_10006detail8for_each13static_kernelINS2_12policy_hub_t12policy_500_tEmN6thrust24THRUST_300001_SM_1000_NS8cuda_cub20__uninitialized_fill7functorINS7_10device_ptrIiEEiEEEEvT0_T1_,"",@"SHT_CUDA_INFO"
	.sectionflags	@""
	.align	4


	//----- nvinfo : EIATTR_CUDA_API_VERSION
	.align		4
        /*0000*/ 	.byte	0x04, 0x37
        /*0002*/ 	.short	(.L_146 - .L_145)
.L_145:
        /*0004*/ 	.word	0x00000082


	//----- nvinfo : EIATTR_KPARAM_INFO
	.align		4
.L_146:
        /*0008*/ 	.byte	0x04, 0x17
        /*000a*/ 	.short	(.L_148 - .L_147)
.L_147:
        /*000c*/ 	.word	0x00000000
        /*0010*/ 	.short	0x0001
        /*0012*/ 	.short	0x0008
        /*0014*/ 	.byte	0x00, 0xf0, 0x41, 0x00


	//----- nvinfo : EIATTR_KPARAM_INFO
	.align		4
.L_148:
        /*0018*/ 	.byte	0x04, 0x17
        /*001a*/ 	.short	(.L_150 - .L_149)
.L_149:
        /*001c*/ 	.word	0x00000000
        /*0020*/ 	.short	0x0000
        /*0022*/ 	.short	0x0000
        /*0024*/ 	.byte	0x00, 0xf0, 0x21, 0x00


	//----- nvinfo : EIATTR_SPARSE_MMA_MASK
	.align		4
.L_150:
        /*0028*/ 	.byte	0x03, 0x50
        /*002a*/ 	.short	0x0000


	//----- nvinfo : EIATTR_MAXREG_COUNT
	.align		4
        /*002c*/ 	.byte	0x03, 0x1b
        /*002e*/ 	.short	0x00ff


	//----- nvinfo : EIATTR_MERCURY_ISA_VERSION
	.align		4
        /*0030*/ 	.byte	0x03, 0x5f
        /*0032*/ 	.short	0x0101


	//----- nvinfo : EIATTR_VRC_CTA_INIT_COUNT
	.align		4
        /*0034*/ 	.byte	0x02, 0x4a
	.zero		1
	.zero		1


	//----- nvinfo : EIATTR_EXIT_INSTR_OFFSETS
	.align		4
        /*0038*/ 	.byte	0x04, 0x1c
        /*003a*/ 	.short	(.L_152 - .L_151)


	//   ....[0]....
.L_151:
        /*003c*/ 	.word	0x00000130


	//   ....[1]....
        /*0040*/ 	.word	0x00000230


	//   ....[2]....
        /*0044*/ 	.word	0x00000260


	//----- nvinfo : EIATTR_MAX_THREADS
	.align		4
.L_152:
        /*0048*/ 	.byte	0x04, 0x05
        /*004a*/ 	.short	(.L_154 - .L_153)
.L_153:
        /*004c*/ 	.word	0x00000100
        /*0050*/ 	.word	0x00000001
        /*0054*/ 	.word	0x00000001


	//----- nvinfo : EIATTR_CBANK_PARAM_SIZE
	.align		4
.L_154:
        /*0058*/ 	.byte	0x03, 0x19
        /*005a*/ 	.short	0x0018


	//----- nvinfo : EIATTR_PARAM_CBANK
	.align		4
        /*005c*/ 	.byte	0x04, 0x0a
        /*005e*/ 	.short	(.L_156 - .L_155)
	.align		4
.L_155:
        /*0060*/ 	.word	index@(.nv.constant0._ZN3cub18CUB_300001_SM_10006detail8for_each13static_kernelINS2_12policy_hub_t12policy_500_tEmN6thrust24THRUST_300001_SM_1000_NS8cuda_cub20__uninitialized_fill7functorINS7_10device_ptrIiEEiEEEEvT0_T1_)
        /*0064*/ 	.short	0x0380
        /*0066*/ 	.short	0x0018


	//----- nvinfo : EIATTR_SW_WAR
	.align		4
.L_156:
        /*0068*/ 	.byte	0x04, 0x36
        /*006a*/ 	.short	(.L_158 - .L_157)
.L_157:
        /*006c*/ 	.word	0x00000008
.L_158:


//--------------------- .nv.info._ZN3cub18CUB_300001_SM_10006detail11EmptyKernelIvEEvv --------------------------
	.section	.nv.info._ZN3cub18CUB_300001_SM_10006detail11EmptyKernelIvEEvv,"",@"SHT_CUDA_INFO"
	.sectionflags	@""
	.align	4


	//----- nvinfo : EIATTR_CUDA_API_VERSION
	.align		4
        /*0000*/ 	.byte	0x04, 0x37
        /*0002*/ 	.short	(.L_160 - .L_159)
.L_159:
        /*0004*/ 	.word	0x00000082


	//----- nvinfo : EIATTR_SPARSE_MMA_MASK
	.align		4
.L_160:
        /*0008*/ 	.byte	0x03, 0x50
        /*000a*/ 	.short	0x0000


	//----- nvinfo : EIATTR_MAXREG_COUNT
	.align		4
        /*000c*/ 	.byte	0x03, 0x1b
        /*000e*/ 	.short	0x00ff


	//----- nvinfo : EIATTR_MERCURY_ISA_VERSION
	.align		4
        /*0010*/ 	.byte	0x03, 0x5f
        /*0012*/ 	.short	0x0101


	//----- nvinfo : EIATTR_VRC_CTA_INIT_COUNT
	.align		4
        /*0014*/ 	.byte	0x02, 0x4a
	.zero		1
	.zero		1


	//----- nvinfo : EIATTR_EXIT_INSTR_OFFSETS
	.align		4
        /*0018*/ 	.byte	0x04, 0x1c
        /*001a*/ 	.short	(.L_162 - .L_161)


	//   ....[0]....
.L_161:
        /*001c*/ 	.word	0x00000010


	//----- nvinfo : EIATTR_SW_WAR
	.align		4
.L_162:
        /*0020*/ 	.byte	0x04, 0x36
        /*0022*/ 	.short	(.L_164 - .L_163)
.L_163:
        /*0024*/ 	.word	0x00000008
.L_164:


//--------------------- .nv.callgraph             --------------------------
	.section	.nv.callgraph,"",@"SHT_CUDA_CALLGRAPH"
	.align	4
	.sectionentsize	8
	.align		4
        /*0000*/ 	.word	0x00000000
	.align		4
        /*0004*/ 	.word	0xffffffff
	.align		4
        /*0008*/ 	.word	0x00000000
	.align		4
        /*000c*/ 	.word	0xfffffffe
	.align		4
        /*0010*/ 	.word	0x00000000
	.align		4
        /*0014*/ 	.word	0xfffffffd
	.align		4
        /*0018*/ 	.word	0x00000000
	.align		4
        /*001c*/ 	.word	0xfffffffc


//--------------------- .nv.constant4             --------------------------
	.section	.nv.constant4,"a",@progbits
	.align	8
	.align		8
.nv.constant4:
        /*0000*/ 	.dword	_ZN30_INTERNAL_c9d29491_4_k_cu_main4cuda3std3__45__cpo5beginE
	.align		8
        /*0008*/ 	.dword	_ZN30_INTERNAL_c9d29491_4_k_cu_main4cuda3std3__45__cpo3endE
	.align		8
        /*0010*/ 	.dword	_ZN30_INTERNAL_c9d29491_4_k_cu_main4cuda3std3__45__cpo6cbeginE
	.align		8
        /*0018*/ 	.dword	_ZN30_INTERNAL_c9d29491_4_k_cu_main4cuda3std3__45__cpo4cendE
	.align		8
        /*0020*/ 	.dword	_ZN30_INTERNAL_c9d29491_4_k_cu_main4cuda3std3__45__cpo6rbeginE
	.align		8
        /*0028*/ 	.dword	_ZN30_INTERNAL_c9d29491_4_k_cu_main4cuda3std3__45__cpo4rendE
	.align		8
        /*0030*/ 	.dword	_ZN30_INTERNAL_c9d29491_4_k_cu_main4cuda3std3__45__cpo7crbeginE
	.align		8
        /*0038*/ 	.dword	_ZN30_INTERNAL_c9d29491_4_k_cu_main4cuda3std3__45__cpo5crendE
	.align		8
        /*0040*/ 	.dword	_ZN30_INTERNAL_c9d29491_4_k_cu_main4cuda3std3__432_GLOBAL__N__c9d29491_4_k_cu_main6ignoreE
	.align		8
        /*0048*/ 	.dword	_ZN30_INTERNAL_c9d29491_4_k_cu_main4cuda3std3__419piecewise_constructE
	.align		8
        /*0050*/ 	.dword	_ZN30_INTERNAL_c9d29491_4_k_cu_main4cuda3std3__48in_placeE
	.align		8
        /*0058*/ 	.dword	_ZN30_INTERNAL_c9d29491_4_k_cu_main4cuda3std3__420unreachable_sentinelE
	.align		8
        /*0060*/ 	.dword	_ZN30_INTERNAL_c9d29491_4_k_cu_main4cuda3std3__47nulloptE
	.align		8
        /*0068*/ 	.dword	_ZN30_INTERNAL_c9d29491_4_k_cu_main4cuda3std3__48unexpectE
	.align		8
        /*0070*/ 	.dword	_ZN30_INTERNAL_c9d29491_4_k_cu_main4cuda3std6ranges3__45__cpo4swapE
	.align		8
        /*0078*/ 	.dword	_ZN30_INTERNAL_c9d29491_4_k_cu_main4cuda3std6ranges3__45__cpo9iter_moveE
	.align		8
        /*0080*/ 	.dword	_ZN30_INTERNAL_c9d29491_4_k_cu_main4cuda3std6ranges3__45__cpo5beginE
	.align		8
        /*0088*/ 	.dword	_ZN30_INTERNAL_c9d29491_4_k_cu_main4cuda3std6ranges3__45__cpo3endE
	.align		8
        /*0090*/ 	.dword	_ZN30_INTERNAL_c9d29491_4_k_cu_main4cuda3std6ranges3__45__cpo6cbeginE
	.align		8
        /*0098*/ 	.dword	_ZN30_INTERNAL_c9d29491_4_k_cu_main4cuda3std6ranges3__45__cpo4cendE
	.align		8
        /*00a0*/ 	.dword	_ZN30_INTERNAL_c9d29491_4_k_cu_main4cuda3std6ranges3__45__cpo7advanceE
	.align		8
        /*00a8*/ 	.dword	_ZN30_INTERNAL_c9d29491_4_k_cu_main4cuda3std6ranges3__45__cpo9iter_swapE
	.align		8
        /*00b0*/ 	.dword	_ZN30_INTERNAL_c9d29491_4_k_cu_main4cuda3std6ranges3__45__cpo4nextE
	.align		8
        /*00b8*/ 	.dword	_ZN30_INTERNAL_c9d29491_4_k_cu_main4cuda3std6ranges3__45__cpo4prevE
	.align		8
        /*00c0*/ 	.dword	_ZN30_INTERNAL_c9d29491_4_k_cu_main4cuda3std6ranges3__45__cpo4dataE
	.align		8
        /*00c8*/ 	.dword	_ZN30_INTERNAL_c9d29491_4_k_cu_main4cuda3std6ranges3__45__cpo5cdataE
	.align		8
        /*00d0*/ 	.dword	_ZN30_INTERNAL_c9d29491_4_k_cu_main4cuda3std6ranges3__45__cpo4sizeE
	.align		8
        /*00d8*/ 	.dword	_ZN30_INTERNAL_c9d29491_4_k_cu_main4cuda3std6ranges3__45__cpo5ssizeE
	.align		8
        /*00e0*/ 	.dword	_ZN30_INTERNAL_c9d29491_4_k_cu_main4cuda3std6ranges3__45__cpo8distanceE
	.align		8
        /*00e8*/ 	.dword	_ZN30_INTERNAL_c9d29491_4_k_cu_main6thrust24THRUST_300001_SM_1000_NS8cuda_cub3parE
	.align		8
        /*00f0*/ 	.dword	_ZN30_INTERNAL_c9d29491_4_k_cu_main6thrust24THRUST_300001_SM_1000_NS8cuda_cub10par_nosyncE
	.align		8
        /*00f8*/ 	.dword	_ZN30_INTERNAL_c9d29491_4_k_cu_main6thrust24THRUST_300001_SM_1000_NS6system6detail10sequential3seqE
	.align		8
        /*0100*/ 	.dword	_ZN30_INTERNAL_c9d29491_4_k_cu_main6thrust24THRUST_300001_SM_1000_NS6system3cpp3parE
	.align		8
        /*0108*/ 	.dword	_ZN30_INTERNAL_c9d29491_4_k_cu_main6thrust24THRUST_300001_SM_1000_NS12placeholders2_1E
	.align		8
        /*0110*/ 	.dword	_ZN30_INTERNAL_c9d29491_4_k_cu_main6thrust24THRUST_300001_SM_1000_NS12placeholders2_2E
	.align		8
        /*0118*/ 	.dword	_ZN30_INTERNAL_c9d29491_4_k_cu_main6thrust24THRUST_300001_SM_1000_NS12placeholders2_3E
	.align		8
        /*0120*/ 	.dword	_ZN30_INTERNAL_c9d29491_4_k_cu_main6thrust24THRUST_300001_SM_1000_NS12placeholders2_4E
	.align		8
        /*0128*/ 	.dword	_ZN30_INTERNAL_c9d29491_4_k_cu_main6thrust24THRUST_300001_SM_1000_NS12placeholders2_5E
	.align		8
        /*0130*/ 	.dword	_ZN30_INTERNAL_c9d29491_4_k_cu_main6thrust24THRUST_300001_SM_1000_NS12placeholders2_6E
	.align		8
        /*0138*/ 	.dword	_ZN30_INTERNAL_c9d29491_4_k_cu_main6thrust24THRUST_300001_SM_1000_NS12placeholders2_7E
	.align		8
        /*0140*/ 	.dword	_ZN30_INTERNAL_c9d29491_4_k_cu_main6thrust24THRUST_300001_SM_1000_NS12placeholders2_8E
	.align		8
        /*0148*/ 	.dword	_ZN30_INTERNAL_c9d29491_4_k_cu_main6thrust24THRUST_300001_SM_1000_NS12placeholders2_9E
	.align		8
        /*0150*/ 	.dword	_ZN30_INTERNAL_c9d29491_4_k_cu_main6thrust24THRUST_300001_SM_1000_NS12placeholders3_10E
	.align		8
        /*0158*/ 	.dword	_ZN30_INTERNAL_c9d29491_4_k_cu_main6thrust24THRUST_300001_SM_1000_NS3seqE
	.align		8
        /*0160*/ 	.dword	_ZN30_INTERNAL_c9d29491_4_k_cu_main6thrust24THRUST_300001_SM_1000_NS6deviceE


//--------------------- .text._ZN3cub18CUB_300001_SM_10006detail8for_each13static_kernelINS2_12policy_hub_t12policy_500_tElN6thrust24THRUST_300001_SM_1000_NS8cuda_cub11__transform17unary_transform_fINS7_20permutation_iteratorINS7_6detail15normal_iteratorINS7_10device_ptrIiEEEEPiEESG_SG_N4cuda3std3__410__identityESM_EEEEvT0_T1_ --------------------------
	.section	.text._ZN3cub18CUB_300001_SM_10006detail8for_each13static_kernelINS2_12policy_hub_t12policy_500_tElN6thrust24THRUST_300001_SM_1000_NS8cuda_cub11__transform17unary_transform_fINS7_20permutation_iteratorINS7_6detail15normal_iteratorINS7_10device_ptrIiEEEEPiEESG_SG_N4cuda3std3__410__identityESM_EEEEvT0_T1_,"ax",@progbits
	.align	128
        .global         _ZN3cub18CUB_300001_SM_10006detail8for_each13static_kernelINS2_12policy_hub_t12policy_500_tElN6thrust24THRUST_300001_SM_1000_NS8cuda_cub11__transform17unary_transform_fINS7_20permutation_iteratorINS7_6detail15normal_iteratorINS7_10device_ptrIiEEEEPiEESG_SG_N4cuda3std3__410__identityESM_EEEEvT0_T1_
        .type           _ZN3cub18CUB_300001_SM_10006detail8for_each13static_kernelINS2_12policy_hub_t12policy_500_tElN6thrust24THRUST_300001_SM_1000_NS8cuda_cub11__transform17unary_transform_fINS7_20permutation_iteratorINS7_6detail15normal_iteratorINS7_10device_ptrIiEEEEPiEESG_SG_N4cuda3std3__410__identityESM_EEEEvT0_T1_,@function
        .size           _ZN3cub18CUB_300001_SM_10006detail8for_each13static_kernelINS2_12policy_hub_t12policy_500_tElN6thrust24THRUST_300001_SM_1000_NS8cuda_cub11__transform17unary_transform_fINS7_20permutation_iteratorINS7_6detail15normal_iteratorINS7_10device_ptrIiEEEEPiEESG_SG_N4cuda3std3__410__identityESM_EEEEvT0_T1_,(.L_x_19 - _ZN3cub18CUB_300001_SM_10006detail8for_each13static_kernelINS2_12policy_hub_t12policy_500_tElN6thrust24THRUST_300001_SM_1000_NS8cuda_cub11__transform17unary_transform_fINS7_20permutation_iteratorINS7_6detail15normal_iteratorINS7_10device_ptrIiEEEEPiEESG_SG_N4cuda3std3__410__identityESM_EEEEvT0_T1_)
        .other          _ZN3cub18CUB_300001_SM_10006detail8for_each13static_kernelINS2_12policy_hub_t12policy_500_tElN6thrust24THRUST_300001_SM_1000_NS8cuda_cub11__transform17unary_transform_fINS7_20permutation_iteratorINS7_6detail15normal_iteratorINS7_10device_ptrIiEEEEPiEESG_SG_N4cuda3std3__410__identityESM_EEEEvT0_T1_,@"STO_CUDA_ENTRY STV_DEFAULT"
_ZN3cub18CUB_300001_SM_10006detail8for_each13static_kernelINS2_12policy_hub_t12policy_500_tElN6thrust24THRUST_300001_SM_1000_NS8cuda_cub11__transform17unary_transform_fINS7_20permutation_iteratorINS7_6detail15normal_iteratorINS7_10device_ptrIiEEEEPiEESG_SG_N4cuda3std3__410__identityESM_EEEEvT0_T1_:
.text._ZN3cub18CUB_300001_SM_10006detail8for_each13static_kernelINS2_12policy_hub_t12policy_500_tElN6thrust24THRUST_300001_SM_1000_NS8cuda_cub11__transform17unary_transform_fINS7_20permutation_iteratorINS7_6detail15normal_iteratorINS7_10device_ptrIiEEEEPiEESG_SG_N4cuda3std3__410__identityESM_EEEEvT0_T1_:
[----:B------:R-:W-:Y:S08]  /*0000*/  LDC R1, c[0x0][0x37c] ;  /* 0x0000df00ff017b82 */ /* 0x000ff00000000800 */
[----:B------:R-:W0:Y:S01]  /*0010*/  S2UR UR4, SR_CTAID.X ;  /* 0x00000000000479c3 */ /* 0x000e220000002500 */
[----:B------:R-:W1:Y:S01]  /*0020*/  LDCU.64 UR6, c[0x0][0x380] ;  /* 0x00007000ff0677ac */ /* 0x000e620008000a00 */
[----:B------:R-:W2:Y:S01]  /*0030*/  LDCU.64 UR8, c[0x0][0x358] ;  /* 0x00006b00ff0877ac */ /* 0x000ea20008000a00 */
[----:B0-----:R-:W-:-:S04]  /*0040*/  UIMAD.WIDE.U32 UR4, UR4, 0x200, URZ ;  /* 0x00000200040478a5 */ /* 0x001fc8000f8e00ff */
[----:B-1----:R-:W-:-:S04]  /*0050*/  UIADD3 UR6, UP0, UPT, -UR4, UR6, URZ ;  /* 0x0000000604067290 */ /* 0x002fc8000ff1e1ff */
[----:B------:R-:W-:Y:S02]  /*0060*/  UIADD3.X UR7, UPT, UPT, ~UR5, UR7, URZ, UP0, !UPT ;  /* 0x0000000705077290 */ /* 0x000fe400087fe5ff */
[----:B------:R-:W-:-:S04]  /*0070*/  UISETP.GE.U32.AND UP0, UPT, UR6, 0x200, UPT ;  /* 0x000002000600788c */ /* 0x000fc8000bf06070 */
[----:B------:R-:W-:-:S09]  /*0080*/  UISETP.GE.AND.EX UP0, UPT, UR7, URZ, UPT, UP0 ;  /* 0x000000ff0700728c */ /* 0x000fd2000bf06300 */
[----:B--2---:R-:W-:Y:S05]  /*0090*/  BRA.U !UP0, `(.L_x_0) ;  /* 0x0000000108787547 */ /* 0x004fea000b800000 */
[----:B------:R-:W0:Y:S01]  /*00a0*/  S2R R0, SR_TID.X ;  /* 0x0000000000007919 */ /* 0x000e220000002100 */
[----:B------:R-:W1:Y:S01]  /*00b0*/  LDCU.64 UR10, c[0x0][0x3a0] ;  /* 0x00007400ff0a77ac */ /* 0x000e620008000a00 */
[----:B0-----:R-:W-:-:S05]  /*00c0*/  IADD3 R0, P0, PT, R0, UR4, RZ ;  /* 0x0000000400007c10 */ /* 0x001fca000ff1e0ff */
[----:B------:R-:W-:Y:S02]  /*00d0*/  IMAD.X R3, RZ, RZ, UR5, P0 ;  /* 0x00000005ff037e24 */ /* 0x000fe400080e06ff */
[----:B------:R-:W-:-:S03]  /*00e0*/  IMAD.SHL.U32 R6, R0, 0x4, RZ ;  /* 0x0000000400067824 */ /* 0x000fc600078e00ff */
[----:B------:R-:W-:Y:S02]  /*00f0*/  SHF.L.U64.HI R0, R0, 0x2, R3 ;  /* 0x0000000200007819 */ /* 0x000fe40000010203 */
[----:B-1----:R-:W-:-:S04]  /*0100*/  IADD3 R2, P0, PT, R6, UR10, RZ ;  /* 0x0000000a06027c10 */ /* 0x002fc8000ff1e0ff */
[----:B------:R-:W-:Y:S01]  /*0110*/  IADD3.X R3, PT, PT, R0, UR11, RZ, P0, !PT ;  /* 0x0000000b00037c10 */ /* 0x000fe200087fe4ff */
[----:B------:R-:W0:Y:S04]  /*0120*/  LDCU.64 UR10, c[0x0][0x388] ;  /* 0x00007100ff0a77ac */ /* 0x000e280008000a00 */
[----:B------:R-:W2:Y:S02]  /*0130*/  LDG.E R4, desc[UR8][R2.64] ;  /* 0x0000000802047981 */ /* 0x000ea4000c1e1900 */
[----:B--2---:R-:W-:Y:S02]  /*0140*/  ISETP.NE.AND P0, PT, R4, RZ, PT ;  /* 0x000000ff0400720c */ /* 0x004fe40003f05270 */
[----:B0-----:R-:W-:-:S04]  /*0150*/  IADD3 R4, P1, PT, R6, UR10, RZ ;  /* 0x0000000a06047c10 */ /* 0x001fc8000ff3e0ff */
[----:B------:R-:W-:Y:S01]  /*0160*/  IADD3.X R5, PT, PT, R0, UR11, RZ, P1, !PT ;  /* 0x0000000b00057c10 */ /* 0x000fe20008ffe4ff */
[----:B------:R-:W0:Y:S06]  /*0170*/  LDCU.64 UR10, c[0x0][0x398] ;  /* 0x00007300ff0a77ac */ /* 0x000e2c0008000a00 */
[----:B------:R-:W2:Y:S01]  /*0180*/  @P0 LDG.E R7, desc[UR8][R4.64] ;  /* 0x0000000804070981 */ /* 0x000ea2000c1e1900 */
[----:B------:R-:W2:Y:S02]  /*0190*/  @P0 LDC.64 R8, c[0x0][0x390] ;  /* 0x0000e400ff080b82 */ /* 0x000ea40000000a00 */
[----:B--2---:R-:W-:-:S06]  /*01a0*/  @P0 IMAD.WIDE R8, R7, 0x4, R8 ;  /* 0x0000000407080825 */ /* 0x004fcc00078e0208 */
[----:B------:R-:W2:Y:S01]  /*01b0*/  @P0 LDG.E R9, desc[UR8][R8.64] ;  /* 0x0000000808090981 */ /* 0x000ea2000c1e1900 */
[----:B0-----:R-:W-:-:S04]  /*01c0*/  IADD3 R6, P1, PT, R6, UR10, RZ ;  /* 0x0000000a06067c10 */ /* 0x001fc8000ff3e0ff */
[----:B------:R-:W-:-:S05]  /*01d0*/  IADD3.X R7, PT, PT, R0, UR11, RZ, P1, !PT ;  /* 0x0000000b00077c10 */ /* 0x000fca0008ffe4ff */
[----:B--2---:R0:W-:Y:S04]  /*01e0*/  @P0 STG.E desc[UR8][R6.64], R9 ;  /* 0x0000000906000986 */ /* 0x0041e8000c101908 */
[----:B------:R-:W2:Y:S02]  /*01f0*/  LDG.E R2, desc[UR8][R2.64+0x400] ;  /* 0x0004000802027981 */ /* 0x000ea4000c1e1900 */
[----:B--2---:R-:W-:-:S13]  /*0200*/  ISETP.NE.AND P0, PT, R2, RZ, PT ;  /* 0x000000ff0200720c */ /* 0x004fda0003f05270 */
[----:B0-----:R-:W-:Y:S05]  /*0210*/  @!P0 EXIT ;  /* 0x000000000000894d */ /* 0x001fea0003800000 */
[----:B------:R-:W2:Y:S01]  /*0220*/  LDG.E R5, desc[UR8][R4.64+0x400] ;  /* 0x0004000804057981 */ /* 0x000ea2000c1e1900 */
[----:B------:R-:W2:Y:S02]  /*0230*/  LDC.64 R2, c[0x0][0x390] ;  /* 0x0000e400ff027b82 */ /* 0x000ea40000000a00 */
[----:B--2---:R-:W-:-:S06]  /*0240*/  IMAD.WIDE R2, R5, 0x4, R2 ;  /* 0x0000000405027825 */ /* 0x004fcc00078e0202 */
[----:B------:R-:W2:Y:S04]  /*0250*/  LDG.E R3, desc[UR8][R2.64] ;  /* 0x0000000802037981 */ /* 0x000ea8000c1e1900 */
[----:B--2---:R-:W-:Y:S01]  /*0260*/  STG.E desc[UR8][R6.64+0x400], R3 ;  /* 0x0004000306007986 */ /* 0x004fe2000c101908 */
[----:B------:R-:W-:Y:S05]  /*0270*/  EXIT ;  /* 0x000000000000794d */ /* 0x000fea0003800000 */
.L_x_0:
[----:B------:R-:W0:Y:S01]  /*0280*/  S2R R0, SR_TID.X ;  /* 0x0000000000007919 */ /* 0x000e220000002100 */
[----:B------:R-:W-:Y:S01]  /*0290*/  USHF.R.S32.HI UR7, URZ, 0x1f, UR6 ;  /* 0x0000001fff077899 */ /* 0x000fe20008011406 */
[----:B------:R-:W-:Y:S05]  /*02a0*/  BSSY.RECONVERGENT B0, `(.L_x_1) ;  /* 0x000001e000007945 */ /* 0x000fea0003800200 */
[----:B------:R-:W-:Y:S01]  /*02b0*/  IMAD.U32 R3, RZ, RZ, UR7 ;  /* 0x00000007ff037e24 */ /* 0x000fe2000f8e00ff */
[C---:B0-----:R-:W-:Y:S01]  /*02c0*/  ISETP.LT.U32.AND P0, PT, R0.reuse, UR6, PT ;  /* 0x0000000600007c0c */ /* 0x041fe2000bf01070 */
[----:B------:R-:W-:-:S03]  /*02d0*/  VIADD R2, R0, 0x100 ;  /* 0x0000010000027836 */ /* 0x000fc60000000000 */
[----:B------:R-:W-:Y:S02]  /*02e0*/  ISETP.GT.AND.EX P0, PT, R3, RZ, PT, P0 ;  /* 0x000000ff0300720c */ /* 0x000fe40003f04300 */
[----:B------:R-:W-:Y:S01]  /*02f0*/  ISETP.LT.U32.AND P1, PT, R2, UR6, PT ;  /* 0x0000000602007c0c */ /* 0x000fe2000bf21070 */
[----:B------:R-:W-:-:S05]  /*0300*/  IMAD.U32 R2, RZ, RZ, UR7 ;  /* 0x00000007ff027e24 */ /* 0x000fca000f8e00ff */
[----:B------:R-:W-:-:S05]  /*0310*/  ISETP.GT.AND.EX P1, PT, R2, RZ, PT, P1 ;  /* 0x000000ff0200720c */ /* 0x000fca0003f24310 */
[----:B------:R-:W-:Y:S08]  /*0320*/  @!P0 BRA `(.L_x_2) ;  /* 0x0000000000548947 */ /* 0x000ff00003800000 */
[----:B------:R-:W0:Y:S01]  /*0330*/  LDCU.64 UR10, c[0x0][0x3a0] ;  /* 0x00007400ff0a77ac */ /* 0x000e220008000a00 */
[----:B------:R-:W-:-:S05]  /*0340*/  IADD3 R2, P0, PT, R0, UR4, RZ ;  /* 0x0000000400027c10 */ /* 0x000fca000ff1e0ff */
[----:B------:R-:W-:Y:S02]  /*0350*/  IMAD.X R3, RZ, RZ, UR5, P0 ;  /* 0x00000005ff037e24 */ /* 0x000fe400080e06ff */
[----:B------:R-:W-:-:S03]  /*0360*/  IMAD.SHL.U32 R6, R2, 0x4, RZ ;  /* 0x0000000402067824 */ /* 0x000fc600078e00ff */
[----:B------:R-:W-:Y:S02]  /*0370*/  SHF.L.U64.HI R7, R2, 0x2, R3 ;  /* 0x0000000202077819 */ /* 0x000fe40000010203 */
[----:B0-----:R-:W-:-:S04]  /*0380*/  IADD3 R2, P0, PT, R6, UR10, RZ ;  /* 0x0000000a06027c10 */ /* 0x001fc8000ff1e0ff */
[----:B------:R-:W-:-:S05]  /*0390*/  IADD3.X R3, PT, PT, R7, UR11, RZ, P0, !PT ;  /* 0x0000000b07037c10 */ /* 0x000fca00087fe4ff */
[----:B------:R-:W2:Y:S02]  /*03a0*/  LDG.E R2, desc[UR8][R2.64] ;  /* 0x0000000802027981 */ /* 0x000ea4000c1e1900 */
[----:B--2---:R-:W-:-:S13]  /*03b0*/  ISETP.NE.AND P0, PT, R2, RZ, PT ;  /* 0x000000ff0200720c */ /* 0x004fda0003f05270 */
[----:B------:R-:W-:Y:S05]  /*03c0*/  @!P0 BRA `(.L_x_2) ;  /* 0x00000000002c8947 */ /* 0x000fea0003800000 */
[----:B------:R-:W0:Y:S01]  /*03d0*/  LDCU.64 UR10, c[0x0][0x388] ;  /* 0x00007100ff0a77ac */ /* 0x000e220008000a00 */
[----:B------:R-:W1:Y:S01]  /*03e0*/  LDC.64 R2, c[0x0][0x390] ;  /* 0x0000e400ff027b82 */ /* 0x000e620000000a00 */
[----:B0-----:R-:W-:-:S04]  /*03f0*/  IADD3 R4, P0, PT, R6, UR10, RZ ;  /* 0x0000000a06047c10 */ /* 0x001fc8000ff1e0ff */
[----:B------:R-:W-:Y:S01]  /*0400*/  IADD3.X R5, PT, PT, R7, UR11, RZ, P0, !PT ;  /* 0x0000000b07057c10 */ /* 0x000fe200087fe4ff */
[----:B------:R-:W0:Y:S05]  /*0410*/  LDCU.64 UR10, c[0x0][0x398] ;  /* 0x00007300ff0a77ac */ /* 0x000e2a0008000a00 */
[----:B------:R-:W1:Y:S02]  /*0420*/  LDG.E R5, desc[UR8][R4.64] ;  /* 0x0000000804057981 */ /* 0x000e64000c1e1900 */
[----:B-1----:R-:W-:-:S06]  /*0430*/  IMAD.WIDE R2, R5, 0x4, R2 ;  /* 0x0000000405027825 */ /* 0x002fcc00078e0202 */
[----:B------:R-:W2:Y:S01]  /*0440*/  LDG.E R3, desc[UR8][R2.64] ;  /* 0x0000000802037981 */ /* 0x000ea2000c1e1900 */
[----:B0-----:R-:W-:-:S04]  /*0450*/  IADD3 R6, P0, PT, R6, UR10, RZ ;  /* 0x0000000a06067c10 */ /* 0x001fc8000ff1e0ff */
[----:B------:R-:W-:-:S05]  /*0460*/  IADD3.X R7, PT, PT, R7, UR11, RZ, P0, !PT ;  /* 0x0000000b07077c10 */ /* 0x000fca00087fe4ff */
[----:B--2---:R0:W-:Y:S04]  /*0470*/  STG.E desc[UR8][R6.64], R3 ;  /* 0x0000000306007986 */ /* 0x0041e8000c101908 */
.L_x_2:
[----:B------:R-:W-:Y:S05]  /*0480*/  BSYNC.RECONVERGENT B0 ;  /* 0x0000000000007941 */ /* 0x000fea0003800200 */
.L_x_1:
[----:B------:R-:W-:Y:S05]  /*0490*/  @!P1 EXIT ;  /* 0x000000000000994d */ /* 0x000fea0003800000 */
[----:B------:R-:W1:Y:S01]  /*04a0*/  LDCU.64 UR6, c[0x0][0x3a0] ;  /* 0x00007400ff0677ac */ /* 0x000e620008000a00 */
[----:B------:R-:W-:-:S05]  /*04b0*/  IADD3 R0, P0, PT, R0, UR4, RZ ;  /* 0x0000000400007c10 */ /* 0x000fca000ff1e0ff */
[----:B0-----:R-:W-:Y:S02]  /*04c0*/  IMAD.X R3, RZ, RZ, UR5, P0 ;  /* 0x00000005ff037e24 */ /* 0x001fe400080e06ff */
[----:B------:R-:W-:-:S03]  /*04d0*/  IMAD.SHL.U32 R6, R0, 0x4, RZ ;  /* 0x0000000400067824 */ /* 0x000fc600078e00ff */
[----:B------:R-:W-:Y:S02]  /*04e0*/  SHF.L.U64.HI R0, R0, 0x2, R3 ;  /* 0x0000000200007819 */ /* 0x000fe40000010203 */
[----:B-1----:R-:W-:-:S04]  /*04f0*/  IADD3 R2, P0, PT, R6, UR6, RZ ;  /* 0x0000000606027c10 */ /* 0x002fc8000ff1e0ff */
[----:B------:R-:W-:-:S05]  /*0500*/  IADD3.X R3, PT, PT, R0, UR7, RZ, P0, !PT ;  /* 0x0000000700037c10 */ /* 0x000fca00087fe4ff */
[----:B------:R-:W2:Y:S02]  /*0510*/  LDG.E R2, desc[UR8][R2.64+0x400] ;  /* 0x0004000802027981 */ /* 0x000ea4000c1e1900 */
[----:B--2---:R-:W-:-:S13]  /*0520*/  ISETP.NE.AND P0, PT, R2, RZ, PT ;  /* 0x000000ff0200720c */ /* 0x004fda0003f05270 */
[----:B------:R-:W-:Y:S05]  /*0530*/  @!P0 EXIT ;  /* 0x000000000000894d */ /* 0x000fea0003800000 */
        /* <DEDUP_REMOVED lines=10> */
[----:B--2---:R-:W-:Y:S01]  /*05e0*/  STG.E desc[UR8][R6.64+0x400], R3 ;  /* 0x0004000306007986 */ /* 0x004fe2000c101908 */
[----:B------:R-:W-:Y:S05]  /*05f0*/  EXIT ;  /* 0x000000000000794d */ /* 0x000fea0003800000 */
.L_x_3:
[----:B------:R-:W-:-:S00]  /*0600*/  BRA `(.L_x_3) ;  /* 0xfffffffc00fc7947 */ /* 0x000fc0000383ffff */
[----:B------:R-:W-:-:S00]  /*0610*/  NOP ;  /* 0x0000000000007918 */ /* 0x000fc00000000000 */
        /* <DEDUP_REMOVED lines=14> */
.L_x_19:


//--------------------- .text._ZN3cub18CUB_300001_SM_10006detail8for_each13static_kernelINS2_12policy_hub_t12policy_500_tElN6thrust24THRUST_300001_SM_1000_NS8cuda_cub11__transform17unary_transform_fINS7_20permutation_iteratorINS7_6detail15normal_iteratorINS7_10device_ptrIiEEEESG_EESG_SG_N4cuda3std3__410__identityESL_EEEEvT0_T1_ --------------------------
	.section	.text._ZN3cub18CUB_300001_SM_10006detail8for_each13static_kernelINS2_12policy_hub_t12policy_500_tElN6thrust24THRUST_300001_SM_1000_NS8cuda_cub11__transform17unary_transform_fINS7_20permutation_iteratorINS7_6detail15normal_iteratorINS7_10device_ptrIiEEEESG_EESG_SG_N4cuda3std3__410__identityESL_EEEEvT0_T1_,"ax",@progbits
	.align	128
        .global         _ZN3cub18CUB_300001_SM_10006detail8for_each13static_kernelINS2_12policy_hub_t12policy_500_tElN6thrust24THRUST_300001_SM_1000_NS8cuda_cub11__transform17unary_transform_fINS7_20permutation_iteratorINS7_6detail15normal_iteratorINS7_10device_ptrIiEEEESG_EESG_SG_N4cuda3std3__410__identityESL_EEEEvT0_T1_
        .type           _ZN3cub18CUB_300001_SM_10006detail8for_each13static_kernelINS2_12policy_hub_t12policy_500_tElN6thrust24THRUST_300001_SM_1000_NS8cuda_cub11__transform17unary_transform_fINS7_20permutation_iteratorINS7_6detail15normal_iteratorINS7_10device_ptrIiEEEESG_EESG_SG_N4cuda3std3__410__identityESL_EEEEvT0_T1_,@function
        .size           _ZN3cub18CUB_300001_SM_10006detail8for_each13static_kernelINS2_12policy_hub_t12policy_500_tElN6thrust24THRUST_300001_SM_1000_NS8cuda_cub11__transform17unary_transform_fINS7_20permutation_iteratorINS7_6detail15normal_iteratorINS7_10device_ptrIiEEEESG_EESG_SG_N4cuda3std3__410__identityESL_EEEEvT0_T1_,(.L_x_20 - _ZN3cub18CUB_300001_SM_10006detail8for_each13static_kernelINS2_12policy_hub_t12policy_500_tElN6thrust24THRUST_300001_SM_1000_NS8cuda_cub11__transform17unary_transform_fINS7_20permutation_iteratorINS7_6detail15normal_iteratorINS7_10device_ptrIiEEEESG_EESG_SG_N4cuda3std3__410__identityESL_EEEEvT0_T1_)
        .other          _ZN3cub18CUB_300001_SM_10006detail8for_each13static_kernelINS2_12policy_hub_t12policy_500_tElN6thrust24THRUST_300001_SM_1000_NS8cuda_cub11__transform17unary_transform_fINS7_20permutation_iteratorINS7_6detail15normal_iteratorINS7_10device_ptrIiEEEESG_EESG_SG_N4cuda3std3__410__identityESL_EEEEvT0_T1_,@"STO_CUDA_ENTRY STV_DEFAULT"
_ZN3cub18CUB_300001_SM_10006detail8for_each13static_kernelINS2_12policy_hub_t12policy_500_tElN6thrust24THRUST_300001_SM_1000_NS8cuda_cub11__transform17unary_transform_fINS7_20permutation_iteratorINS7_6detail15normal_iteratorINS7_10device_ptrIiEEEESG_EESG_SG_N4cuda3std3__410__identityESL_EEEEvT0_T1_:
.text._ZN3cub18CUB_300001_SM_10006detail8for_each13static_kernelINS2_12policy_hub_t12policy_500_tElN6thrust24THRUST_300001_SM_1000_NS8cuda_cub11__transform17unary_transform_fINS7_20permutation_iteratorINS7_6detail15normal_iteratorINS7_10device_ptrIiEEEESG_EESG_SG_N4cuda3std3__410__identityESL_EEEEvT0_T1_:
        /* <DEDUP_REMOVED lines=40> */
.L_x_4:
        /* <DEDUP_REMOVED lines=32> */
.L_x_6:
[----:B------:R-:W-:Y:S05]  /*0480*/  BSYNC.RECONVERGENT B0 ;  /* 0x0000000000007941 */ /* 0x000fea0003800200 */
.L_x_5:
        /* <DEDUP_REMOVED lines=23> */
.L_x_7:
        /* <DEDUP_REMOVED lines=16> */
.L_x_20:


//--------------------- .text._ZN3cub18CUB_300001_SM_10006detail8for_each13static_kernelINS2_12policy_hub_t12policy_500_tElN6thrust24THRUST_300001_SM_1000_NS8cuda_cub11__transform17unary_transform_fINS7_20permutation_iteratorINS7_6detail15normal_iteratorINS7_10device_ptrIiEEEEPiEESG_SG_N4cuda3std3__410__identityE17is_less_than_zeroEEEEvT0_T1_ --------------------------
	.section	.text._ZN3cub18CUB_300001_SM_10006detail8for_each13static_kernelINS2_12policy_hub_t12policy_500_tElN6thrust24THRUST_300001_SM_1000_NS8cuda_cub11__transform17unary_transform_fINS7_20permutation_iteratorINS7_6detail15normal_iteratorINS7_10device_ptrIiEEEEPiEESG_SG_N4cuda3std3__410__identityE17is_less_than_zeroEEEEvT0_T1_,"ax",@progbits
	.align	128
        .global         _ZN3cub18CUB_300001_SM_10006detail8for_each13static_kernelINS2_12policy_hub_t12policy_500_tElN6thrust24THRUST_300001_SM_1000_NS8cuda_cub11__transform17unary_transform_fINS7_20permutation_iteratorINS7_6detail15normal_iteratorINS7_10device_ptrIiEEEEPiEESG_SG_N4cuda3std3__410__identityE17is_less_than_zeroEEEEvT0_T1_
        .type           _ZN3cub18CUB_300001_SM_10006detail8for_each13static_kernelINS2_12policy_hub_t12policy_500_tElN6thrust24THRUST_300001_SM_1000_NS8cuda_cub11__transform17unary_transform_fINS7_20permutation_iteratorINS7_6detail15normal_iteratorINS7_10device_ptrIiEEEEPiEESG_SG_N4cuda3std3__410__identityE17is_less_than_zeroEEEEvT0_T1_,@function
        .size           _ZN3cub18CUB_300001_SM_10006detail8for_each13static_kernelINS2_12policy_hub_t12policy_500_tElN6thrust24THRUST_300001_SM_1000_NS8cuda_cub11__transform17unary_transform_fINS7_20permutation_iteratorINS7_6detail15normal_iteratorINS7_10device_ptrIiEEEEPiEESG_SG_N4cuda3std3__410__identityE17is_less_than_zeroEEEEvT0_T1_,(.L_x_21 - _ZN3cub18CUB_300001_SM_10006detail8for_each13static_kernelINS2_12policy_hub_t12policy_500_tElN6thrust24THRUST_300001_SM_1000_NS8cuda_cub11__transform17unary_transform_fINS7_20permutation_iteratorINS7_6detail15normal_iteratorINS7_10device_ptrIiEEEEPiEESG_SG_N4cuda3std3__410__identityE17is_less_than_zeroEEEEvT0_T1_)
        .other          _ZN3cub18CUB_300001_SM_10006detail8for_each13static_kernelINS2_12policy_hub_t12policy_500_tElN6thrust24THRUST_300001_SM_1000_NS8cuda_cub11__transform17unary_transform_fINS7_20permutation_iteratorINS7_6detail15normal_iteratorINS7_10device_ptrIiEEEEPiEESG_SG_N4cuda3std3__410__identityE17is_less_than_zeroEEEEvT0_T1_,@"STO_CUDA_ENTRY STV_DEFAULT"
_ZN3cub18CUB_300001_SM_10006detail8for_each13static_kernelINS2_12policy_hub_t12policy_500_tElN6thrust24THRUST_300001_SM_1000_NS8cuda_cub11__transform17unary_transform_fINS7_20permutation_iteratorINS7_6detail15normal_iteratorINS7_10device_ptrIiEEEEPiEESG_SG_N4cuda3std3__410__identityE17is_less_than_zeroEEEEvT0_T1_:
.text._ZN3cub18CUB_300001_SM_10006detail8for_each13static_kernelINS2_12policy_hub_t12policy_500_tElN6thrust24THRUST_300001_SM_1000_NS8cuda_cub11__transform17unary_transform_fINS7_20permutation_iteratorINS7_6detail15normal_iteratorINS7_10device_ptrIiEEEEPiEESG_SG_N4cuda3std3__410__identityE17is_less_than_zeroEEEEvT0_T1_:
        /* <DEDUP_REMOVED lines=20> */
[----:B--2---:R-:W-:Y:S02]  /*0140*/  ISETP.GT.AND P0, PT, R4, -0x1, PT ;  /* 0xffffffff0400780c */ /* 0x004fe40003f04270 */
[----:B0-----:R-:W-:-:S04]  /*0150*/  IADD3 R4, P1, PT, R6, UR10, RZ ;  /* 0x0000000a06047c10 */ /* 0x001fc8000ff3e0ff */
[----:B------:R-:W-:Y:S01]  /*0160*/  IADD3.X R5, PT, PT, R0, UR11, RZ, P1, !PT ;  /* 0x0000000b00057c10 */ /* 0x000fe20008ffe4ff */
[----:B------:R-:W0:Y:S06]  /*0170*/  LDCU.64 UR10, c[0x0][0x398] ;  /* 0x00007300ff0a77ac */ /* 0x000e2c0008000a00 */
[----:B------:R-:W2:Y:S01]  /*0180*/  @!P0 LDG.E R7, desc[UR8][R4.64] ;  /* 0x0000000804078981 */ /* 0x000ea2000c1e1900 */
[----:B------:R-:W2:Y:S02]  /*0190*/  @!P0 LDC.64 R8, c[0x0][0x390] ;  /* 0x0000e400ff088b82 */ /* 0x000ea40000000a00 */
[----:B--2---:R-:W-:-:S06]  /*01a0*/  @!P0 IMAD.WIDE R8, R7, 0x4, R8 ;  /* 0x0000000407088825 */ /* 0x004fcc00078e0208 */
[----:B------:R-:W2:Y:S01]  /*01b0*/  @!P0 LDG.E R9, desc[UR8][R8.64] ;  /* 0x0000000808098981 */ /* 0x000ea2000c1e1900 */
[----:B0-----:R-:W-:-:S04]  /*01c0*/  IADD3 R6, P1, PT, R6, UR10, RZ ;  /* 0x0000000a06067c10 */ /* 0x001fc8000ff3e0ff */
[----:B------:R-:W-:-:S05]  /*01d0*/  IADD3.X R7, PT, PT, R0, UR11, RZ, P1, !PT ;  /* 0x0000000b00077c10 */ /* 0x000fca0008ffe4ff */
[----:B--2---:R0:W-:Y:S04]  /*01e0*/  @!P0 STG.E desc[UR8][R6.64], R9 ;  /* 0x0000000906008986 */ /* 0x0041e8000c101908 */
[----:B------:R-:W2:Y:S02]  /*01f0*/  LDG.E R2, desc[UR8][R2.64+0x400] ;  /* 0x0004000802027981 */ /* 0x000ea4000c1e1900 */
[----:B--2---:R-:W-:-:S13]  /*0200*/  ISETP.GT.AND P0, PT, R2, -0x1, PT ;  /* 0xffffffff0200780c */ /* 0x004fda0003f04270 */
[----:B0-----:R-:W-:Y:S05]  /*0210*/  @P0 EXIT ;  /* 0x000000000000094d */ /* 0x001fea0003800000 */
[----:B------:R-:W2:Y:S01]  /*0220*/  LDG.E R5, desc[UR8][R4.64+0x400] ;  /* 0x0004000804057981 */ /* 0x000ea2000c1e1900 */
[----:B------:R-:W2:Y:S02]  /*0230*/  LDC.64 R2, c[0x0][0x390] ;  /* 0x0000e400ff027b82 */ /* 0x000ea40000000a00 */
[----:B--2---:R-:W-:-:S06]  /*0240*/  IMAD.WIDE R2, R5, 0x4, R2 ;  /* 0x0000000405027825 */ /* 0x004fcc00078e0202 */
[----:B------:R-:W2:Y:S04]  /*0250*/  LDG.E R3, desc[UR8][R2.64] ;  /* 0x0000000802037981 */ /* 0x000ea8000c1e1900 */
[----:B--2---:R-:W-:Y:S01]  /*0260*/  STG.E desc[UR8][R6.64+0x400], R3 ;  /* 0x0004000306007986 */ /* 0x004fe2000c101908 */
[----:B------:R-:W-:Y:S05]  /*0270*/  EXIT ;  /* 0x000000000000794d */ /* 0x000fea0003800000 */
.L_x_8:
        /* <DEDUP_REMOVED lines=19> */
[----:B--2---:R-:W-:-:S13]  /*03b0*/  ISETP.GT.AND P0, PT, R2, -0x1, PT ;  /* 0xffffffff0200780c */ /* 0x004fda0003f04270 */
[----:B------:R-:W-:Y:S05]  /*03c0*/  @P0 BRA `(.L_x_10) ;  /* 0x00000000002c0947 */ /* 0x000fea0003800000 */
        /* <DEDUP_REMOVED lines=11> */
.L_x_10:
[----:B------:R-:W-:Y:S05]  /*0480*/  BSYNC.RECONVERGENT B0 ;  /* 0x0000000000007941 */ /* 0x000fea0003800200 */
.L_x_9:
        /* <DEDUP_REMOVED lines=9> */
[----:B--2---:R-:W-:-:S13]  /*0520*/  ISETP.GT.AND P0, PT, R2, -0x1, PT ;  /* 0xffffffff0200780c */ /* 0x004fda0003f04270 */
[----:B------:R-:W-:Y:S05]  /*0530*/  @P0 EXIT ;  /* 0x000000000000094d */ /* 0x000fea0003800000 */
        /* <DEDUP_REMOVED lines=12> */
.L_x_11:
        /* <DEDUP_REMOVED lines=16> */
.L_x_21:


//--------------------- .text._ZN3cub18CUB_300001_SM_10006detail8for_each13static_kernelINS2_12policy_hub_t12policy_500_tElN6thrust24THRUST_300001_SM_1000_NS8cuda_cub11__transform17unary_transform_fINS7_20permutation_iteratorINS7_6detail15normal_iteratorINS7_10device_ptrIiEEEESG_EESG_SG_N4cuda3std3__410__identityE17is_less_than_zeroEEEEvT0_T1_ --------------------------
	.section	.text._ZN3cub18CUB_300001_SM_10006detail8for_each13static_kernelINS2_12policy_hub_t12policy_500_tElN6thrust24THRUST_300001_SM_1000_NS8cuda_cub11__transform17unary_transform_fINS7_20permutation_iteratorINS7_6detail15normal_iteratorINS7_10device_ptrIiEEEESG_EESG_SG_N4cuda3std3__410__identityE17is_less_than_zeroEEEEvT0_T1_,"ax",@progbits
	.align	128
        .global         _ZN3cub18CUB_300001_SM_10006detail8for_each13static_kernelINS2_12policy_hub_t12policy_500_tElN6thrust24THRUST_300001_SM_1000_NS8cuda_cub11__transform17unary_transform_fINS7_20permutation_iteratorINS7_6detail15normal_iteratorINS7_10device_ptrIiEEEESG_EESG_SG_N4cuda3std3__410__identityE17is_less_than_zeroEEEEvT0_T1_
        .type           _ZN3cub18CUB_300001_SM_10006detail8for_each13static_kernelINS2_12policy_hub_t12policy_500_tElN6thrust24THRUST_300001_SM_1000_NS8cuda_cub11__transform17unary_transform_fINS7_20permutation_iteratorINS7_6detail15normal_iteratorINS7_10device_ptrIiEEEESG_EESG_SG_N4cuda3std3__410__identityE17is_less_than_zeroEEEEvT0_T1_,@function
        .size           _ZN3cub18CUB_300001_SM_10006detail8for_each13static_kernelINS2_12policy_hub_t12policy_500_tElN6thrust24THRUST_300001_SM_1000_NS8cuda_cub11__transform17unary_transform_fINS7_20permutation_iteratorINS7_6detail15normal_iteratorINS7_10device_ptrIiEEEESG_EESG_SG_N4cuda3std3__410__identityE17is_less_than_zeroEEEEvT0_T1_,(.L_x_22 - _ZN3cub18CUB_300001_SM_10006detail8for_each13static_kernelINS2_12policy_hub_t12policy_500_tElN6thrust24THRUST_300001_SM_1000_NS8cuda_cub11__transform17unary_transform_fINS7_20permutation_iteratorINS7_6detail15normal_iteratorINS7_10device_ptrIiEEEESG_EESG_SG_N4cuda3std3__410__identityE17is_less_than_zeroEEEEvT0_T1_)
        .other          _ZN3cub18CUB_300001_SM_10006detail8for_each13static_kernelINS2_12policy_hub_t12policy_500_tElN6thrust24THRUST_300001_SM_1000_NS8cuda_cub11__transform17unary_transform_fINS7_20permutation_iteratorINS7_6detail15normal_iteratorINS7_10device_ptrIiEEEESG_EESG_SG_N4cuda3std3__410__identityE17is_less_than_zeroEEEEvT0_T1_,@"STO_CUDA_ENTRY STV_DEFAULT"
_ZN3cub18CUB_300001_SM_10006detail8for_each13static_kernelINS2_12policy_hub_t12policy_500_tElN6thrust24THRUST_300001_SM_1000_NS8cuda_cub11__transform17unary_transform_fINS7_20permutation_iteratorINS7_6detail15normal_iteratorINS7_10device_ptrIiEEEESG_EESG_SG_N4cuda3std3__410__identityE17is_less_than_zeroEEEEvT0_T1_:
.text._ZN3cub18CUB_300001_SM_10006detail8for_each13static_kernelINS2_12policy_hub_t12policy_500_tElN6thrust24THRUST_300001_SM_1000_NS8cuda_cub11__transform17unary_transform_fINS7_20permutation_iteratorINS7_6detail15normal_iteratorINS7_10device_ptrIiEEEESG_EESG_SG_N4cuda3std3__410__identityE17is_less_than_zeroEEEEvT0_T1_:
        /* <DEDUP_REMOVED lines=40> */
.L_x_12:
        /* <DEDUP_REMOVED lines=32> */
.L_x_14:
[----:B------:R-:W-:Y:S05]  /*0480*/  BSYNC.RECONVERGENT B0 ;  /* 0x0000000000007941 */ /* 0x000fea0003800200 */
.L_x_13:
        /* <DEDUP_REMOVED lines=23> */
.L_x_15:
        /* <DEDUP_REMOVED lines=16> */
.L_x_22:


//--------------------- .text._ZN3cub18CUB_300001_SM_10006detail8for_each13static_kernelINS2_12policy_hub_t12policy_500_tEmN6thrust24THRUST_300001_SM_1000_NS8cuda_cub20__uninitialized_fill7functorINS7_10device_ptrIiEEiEEEEvT0_T1_ --------------------------
	.section	.text._ZN3cub18CUB_300001_SM_10006detail8for_each13static_kernelINS2_12policy_hub_t12policy_500_tEmN6thrust24THRUST_300001_SM_1000_NS8cuda_cub20__uninitialized_fill7functorINS7_10device_ptrIiEEiEEEEvT0_T1_,"ax",@progbits
	.align	128
        .global         _ZN3cub18CUB_300001_SM_10006detail8for_each13static_kernelINS2_12policy_hub_t12policy_500_tEmN6thrust24THRUST_300001_SM_1000_NS8cuda_cub20__uninitialized_fill7functorINS7_10device_ptrIiEEiEEEEvT0_T1_
        .type           _ZN3cub18CUB_300001_SM_10006detail8for_each13static_kernelINS2_12policy_hub_t12policy_500_tEmN6thrust24THRUST_300001_SM_1000_NS8cuda_cub20__uninitialized_fill7functorINS7_10device_ptrIiEEiEEEEvT0_T1_,@function
        .size           _ZN3cub18CUB_300001_SM_10006detail8for_each13static_kernelINS2_12policy_hub_t12policy_500_tEmN6thrust24THRUST_300001_SM_1000_NS8cuda_cub20__uninitialized_fill7functorINS7_10device_ptrIiEEiEEEEvT0_T1_,(.L_x_23 - _ZN3cub18CUB_300001_SM_10006detail8for_each13static_kernelINS2_12policy_hub_t12policy_500_tEmN6thrust24THRUST_300001_SM_1000_NS8cuda_cub20__uninitialized_fill7functorINS7_10device_ptrIiEEiEEEEvT0_T1_)
        .other          _ZN3cub18CUB_300001_SM_10006detail8for_each13static_kernelINS2_12policy_hub_t12policy_500_tEmN6thrust24THRUST_300001_SM_1000_NS8cuda_cub20__uninitialized_fill7functorINS7_10device_ptrIiEEiEEEEvT0_T1_,@"STO_CUDA_ENTRY STV_DEFAULT"
_ZN3cub18CUB_300001_SM_10006detail8for_each13static_kernelINS2_12policy_hub_t12policy_500_tEmN6thrust24THRUST_300001_SM_1000_NS8cuda_cub20__uninitialized_fill7functorINS7_10device_ptrIiEEiEEEEvT0_T1_:
.text._ZN3cub18CUB_300001_SM_10006detail8for_each13static_kernelINS2_12policy_hub_t12policy_500_tEmN6thrust24THRUST_300001_SM_1000_NS8cuda_cub20__uninitialized_fill7functorINS7_10device_ptrIiEEiEEEEvT0_T1_:
        /* <DEDUP_REMOVED lines=8> */
[----:B------:R-:W-:-:S09]  /*0080*/  UISETP.GE.U32.AND.EX UP0, UPT, UR7, URZ, UPT, UP0 ;  /* 0x000000ff0700728c */ /* 0x000fd2000bf06100 */
[----:B--2---:R-:W-:Y:S05]  /*0090*/  BRA.U !UP0, `(.L_x_16) ;  /* 0x0000000108287547 */ /* 0x004fea000b800000 */
[----:B------:R-:W0:Y:S01]  /*00a0*/  S2R R0, SR_TID.X ;  /* 0x0000000000007919 */ /* 0x000e220000002100 */
[----:B------:R-:W1:Y:S01]  /*00b0*/  LDCU.64 UR6, c[0x0][0x388] ;  /* 0x00007100ff0677ac */ /* 0x000e620008000a00 */
[----:B------:R-:W2:Y:S01]  /*00c0*/  LDC R5, c[0x0][0x390] ;  /* 0x0000e400ff057b82 */ /* 0x000ea20000000800 */
[----:B0-----:R-:W-:-:S05]  /*00d0*/  IADD3 R0, P0, PT, R0, UR4, RZ ;  /* 0x0000000400007c10 */ /* 0x001fca000ff1e0ff */
[----:B------:R-:W-:Y:S01]  /*00e0*/  IMAD.X R3, RZ, RZ, UR5, P0 ;  /* 0x00000005ff037e24 */ /* 0x000fe200080e06ff */
[----:B-1----:R-:W-:-:S04]  /*00f0*/  LEA R2, P0, R0, UR6, 0x2 ;  /* 0x0000000600027c11 */ /* 0x002fc8000f8010ff */
[----:B------:R-:W-:-:S05]  /*0100*/  LEA.HI.X R3, R0, UR7, R3, 0x2, P0 ;  /* 0x0000000700037c11 */ /* 0x000fca00080f1403 */
[----:B--2---:R-:W-:Y:S04]  /*0110*/  STG.E desc[UR8][R2.64], R5 ;  /* 0x0000000502007986 */ /* 0x004fe8000c101908 */
[----:B------:R-:W-:Y:S01]  /*0120*/  STG.E desc[UR8][R2.64+0x400], R5 ;  /* 0x0004000502007986 */ /* 0x000fe2000c101908 */
[----:B------:R-:W-:Y:S05]  /*0130*/  EXIT ;  /* 0x000000000000794d */ /* 0x000fea0003800000 */
.L_x_16:
[----:B------:R-:W0:Y:S01]  /*0140*/  S2R R0, SR_TID.X ;  /* 0x0000000000007919 */ /* 0x000e220000002100 */
[----:B------:R-:W-:Y:S01]  /*0150*/  IMAD.U32 R2, RZ, RZ, UR7 ;  /* 0x00000007ff027e24 */ /* 0x000fe2000f8e00ff */
[----:B------:R-:W1:Y:S01]  /*0160*/  LDCU.64 UR10, c[0x0][0x388] ;  /* 0x00007100ff0a77ac */ /* 0x000e620008000a00 */
[----:B------:R-:W-:Y:S01]  /*0170*/  IMAD.U32 R4, RZ, RZ, UR7 ;  /* 0x00000007ff047e24 */ /* 0x000fe2000f8e00ff */
[----:B0-----:R-:W-:-:S04]  /*0180*/  ISETP.LT.U32.AND P0, PT, R0, UR6, PT ;  /* 0x0000000600007c0c */ /* 0x001fc8000bf01070 */
[----:B------:R-:W-:Y:S01]  /*0190*/  ISETP.GT.U32.AND.EX P0, PT, R2, RZ, PT, P0 ;  /* 0x000000ff0200720c */ /* 0x000fe20003f04100 */
[C---:B------:R-:W-:Y:S01]  /*01a0*/  VIADD R2, R0.reuse, 0x100 ;  /* 0x0000010000027836 */ /* 0x040fe20000000000 */
[----:B------:R-:W-:-:S04]  /*01b0*/  IADD3 R0, P2, PT, R0, UR4, RZ ;  /* 0x0000000400007c10 */ /* 0x000fc8000ff5e0ff */
[----:B------:R-:W-:Y:S01]  /*01c0*/  ISETP.LT.U32.AND P1, PT, R2, UR6, PT ;  /* 0x0000000602007c0c */ /* 0x000fe2000bf21070 */
[----:B------:R-:W-:Y:S01]  /*01d0*/  IMAD.X R3, RZ, RZ, UR5, P2 ;  /* 0x00000005ff037e24 */ /* 0x000fe200090e06ff */
[----:B-1----:R-:W-:Y:S02]  /*01e0*/  LEA R2, P2, R0, UR10, 0x2 ;  /* 0x0000000a00027c11 */ /* 0x002fe4000f8410ff */
[----:B------:R-:W-:Y:S02]  /*01f0*/  ISETP.GT.U32.AND.EX P1, PT, R4, RZ, PT, P1 ;  /* 0x000000ff0400720c */ /* 0x000fe40003f24110 */
[----:B------:R-:W-:Y:S01]  /*0200*/  LEA.HI.X R3, R0, UR11, R3, 0x2, P2 ;  /* 0x0000000b00037c11 */ /* 0x000fe200090f1403 */
[----:B------:R-:W0:Y:S04]  /*0210*/  @P0 LDC R5, c[0x0][0x390] ;  /* 0x0000e400ff050b82 */ /* 0x000e280000000800 */
[----:B0-----:R0:W-:Y:S06]  /*0220*/  @P0 STG.E desc[UR8][R2.64], R5 ;  /* 0x0000000502000986 */ /* 0x0011ec000c101908 */
[----:B------:R-:W-:Y:S05]  /*0230*/  @!P1 EXIT ;  /* 0x000000000000994d */ /* 0x000fea0003800000 */
[----:B0-----:R-:W0:Y:S02]  /*0240*/  LDC R5, c[0x0][0x390] ;  /* 0x0000e400ff057b82 */ /* 0x001e240000000800 */
[----:B0-----:R-:W-:Y:S01]  /*0250*/  STG.E desc[UR8][R2.64+0x400], R5 ;  /* 0x0004000502007986 */ /* 0x001fe2000c101908 */
[----:B------:R-:W-:Y:S05]  /*0260*/  EXIT ;  /* 0x000000000000794d */ /* 0x000fea0003800000 */
.L_x_17:
        /* <DEDUP_REMOVED lines=9> */
.L_x_23:


//--------------------- .text._ZN3cub18CUB_300001_SM_10006detail11EmptyKernelIvEEvv --------------------------
	.section	.text._ZN3cub18CUB_300001_SM_10006detail11EmptyKernelIvEEvv,"ax",@progbits
	.align	128
        .global         _ZN3cub18CUB_300001_SM_10006detail11EmptyKernelIvEEvv
        .type           _ZN3cub18CUB_300001_SM_10006detail11EmptyKernelIvEEvv,@function
        .size           _ZN3cub18CUB_300001_SM_10006detail11EmptyKernelIvEEvv,(.L_x_24 - _ZN3cub18CUB_300001_SM_10006detail11EmptyKernelIvEEvv)
        .other          _ZN3cub18CUB_300001_SM_10006detail11EmptyKernelIvEEvv,@"STO_CUDA_ENTRY STV_DEFAULT"
_ZN3cub18CUB_300001_SM_10006detail11EmptyKernelIvEEvv:
.text._ZN3cub18CUB_300001_SM_10006detail11EmptyKernelIvEEvv:
[----:B------:R-:W-:Y:S01]  /*0000*/  LDC R1, c[0x0][0x37c] ;  /* 0x0000df00ff017b82 */ /* 0x000fe20000000800 */
[----:B------:R-:W-:Y:S05]  /*0010*/  EXIT ;  /* 0x000000000000794d */ /* 0x000fea0003800000 */
.L_x_18:
        /* <DEDUP_REMOVED lines=14> */
.L_x_24:


//--------------------- .nv.shared.reserved.0     --------------------------
	.section	.nv.shared.reserved.0,"aw",@nobits
	.weak		__nv_reservedSMEM_offset_0_alias
	.size		__nv_reservedSMEM_offset_0_alias, 0, 64
	.other		__nv_reservedSMEM_offset_0_alias,@"STO_CUDA_RESERVED_SHARED STV_DEFAULT"
__nv_reservedSMEM_offset_0_alias:
	.zero		0
	.zero		64


//--------------------- .nv.global                --------------------------
	.section	.nv.global,"aw",@nobits
.nv.global:
	.type		_ZN30_INTERNAL_c9d29491_4_k_cu_main6thrust24THRUST_300001_SM_1000_NS12placeholders2_8E,@object
	.size		_ZN30_INTERNAL_c9d29491_4_k_cu_main6thrust24THRUST_300001_SM_1000_NS12placeholders2_8E,(_ZN30_INTERNAL_c9d29491_4_k_cu_main4cuda3std3__432_GLOBAL__N__c9d29491_4_k_cu_main6ignoreE - _ZN30_INTERNAL_c9d29491_4_k_cu_main6thrust24THRUST_300001_SM_1000_NS12placeholders2_8E)
_ZN30_INTERNAL_c9d29491_4_k_cu_main6thrust24THRUST_300001_SM_1000_NS12placeholders2_8E:
	.zero		1
	.type		_ZN30_INTERNAL_c9d29491_4_k_cu_main4cuda3std3__432_GLOBAL__N__c9d29491_4_k_cu_main6ignoreE,@object
	.size		_ZN30_INTERNAL_c9d29491_4_k_cu_main4cuda3std3__432_GLOBAL__N__c9d29491_4_k_cu_main6ignoreE,(_ZN30_INTERNAL_c9d29491_4_k_cu_main4cuda3std6ranges3__45__cpo4dataE - _ZN30_INTERNAL_c9d29491_4_k_cu_main4cuda3std3__432_GLOBAL__N__c9d29491_4_k_cu_main6ignoreE)
_ZN30_INTERNAL_c9d29491_4_k_cu_main4cuda3std3__432_GLOBAL__N__c9d29491_4_k_cu_main6ignoreE:
	.zero		1
	.type		_ZN30_INTERNAL_c9d29491_4_k_cu_main4cuda3std6ranges3__45__cpo4dataE,@object
	.size		_ZN30_INTERNAL_c9d29491_4_k_cu_main4cuda3std6ranges3__45__cpo4dataE,(_ZN30_INTERNAL_c9d29491_4_k_cu_main6thrust24THRUST_300001_SM_1000_NS6system3cpp3parE - _ZN30_INTERNAL_c9d29491_4_k_cu_main4cuda3std6ranges3__45__cpo4dataE)
_ZN30_INTERNAL_c9d29491_4_k_cu_main4cuda3std6ranges3__45__cpo4dataE:
	.zero		1
	.type		_ZN30_INTERNAL_c9d29491_4_k_cu_main6thrust24THRUST_300001_SM_1000_NS6system3cpp3parE,@object
	.size		_ZN30_INTERNAL_c9d29491_4_k_cu_main6thrust24THRUST_300001_SM_1000_NS6system3cpp3parE,(_ZN30_INTERNAL_c9d29491_4_k_cu_main4cuda3std3__45__cpo5beginE - _ZN30_INTERNAL_c9d29491_4_k_cu_main6thrust24THRUST_300001_SM_1000_NS6system3cpp3parE)
_ZN30_INTERNAL_c9d29491_4_k_cu_main6thrust24THRUST_300001_SM_1000_NS6system3cpp3parE:
	.zero		1
	.type		_ZN30_INTERNAL_c9d29491_4_k_cu_main4cuda3std3__45__cpo5beginE,@object
	.size		_ZN30_INTERNAL_c9d29491_4_k_cu_main4cuda3std3__45__cpo5beginE,(_ZN30_INTERNAL_c9d29491_4_k_cu_main4cuda3std6ranges3__45__cpo5beginE - _ZN30_INTERNAL_c9d29491_4_k_cu_main4cuda3std3__45__cpo5beginE)
_ZN30_INTERNAL_c9d29491_4_k_cu_main4cuda3std3__45__cpo5beginE:
	.zero		1
	.type		_ZN30_INTERNAL_c9d29491_4_k_cu_main4cuda3std6ranges3__45__cpo5beginE,@object
	.size		_ZN30_INTERNAL_c9d29491_4_k_cu_main4cuda3std6ranges3__45__cpo5beginE,(_ZN30_INTERNAL_c9d29491_4_k_cu_main6thrust24THRUST_300001_SM_1000_NS6deviceE - _ZN30_INTERNAL_c9d29491_4_k_cu_main4cuda3std6ranges3__45__cpo5beginE)
_ZN30_INTERNAL_c9d29491_4_k_cu_main4cuda3std6ranges3__45__cpo5beginE:
	.zero		1
	.type		_ZN30_INTERNAL_c9d29491_4_k_cu_main6thrust24THRUST_300001_SM_1000_NS6deviceE,@object
	.size		_ZN30_INTERNAL_c9d29491_4_k_cu_main6thrust24THRUST_300001_SM_1000_NS6deviceE,(_ZN30_INTERNAL_c9d29491_4_k_cu_main4cuda3std3__47nulloptE - _ZN30_INTERNAL_c9d29491_4_k_cu_main6thrust24THRUST_300001_SM_1000_NS6deviceE)
_ZN30_INTERNAL_c9d29491_4_k_cu_main6thrust24THRUST_300001_SM_1000_NS6deviceE:
	.zero		1
	.type		_ZN30_INTERNAL_c9d29491_4_k_cu_main4cuda3std3__47nulloptE,@object
	.size		_ZN30_INTERNAL_c9d29491_4_k_cu_main4cuda3std3__47nulloptE,(_ZN30_INTERNAL_c9d29491_4_k_cu_main4cuda3std6ranges3__45__cpo8distanceE - _ZN30_INTERNAL_c9d29491_4_k_cu_main4cuda3std3__47nulloptE)
_ZN30_INTERNAL_c9d29491_4_k_cu_main4cuda3std3__47nulloptE:
	.zero		1
	.type		_ZN30_INTERNAL_c9d29491_4_k_cu_main4cuda3std6ranges3__45__cpo8distanceE,@object
	.size		_ZN30_INTERNAL_c9d29491_4_k_cu_main4cuda3std6ranges3__45__cpo8distanceE,(_ZN30_INTERNAL_c9d29491_4_k_cu_main6thrust24THRUST_300001_SM_1000_NS12placeholders2_4E - _ZN30_INTERNAL_c9d29491_4_k_cu_main4cuda3std6ranges3__45__cpo8distanceE)
_ZN30_INTERNAL_c9d29491_4_k_cu_main4cuda3std6ranges3__45__cpo8distanceE:
	.zero		1
	.type		_ZN30_INTERNAL_c9d29491_4_k_cu_main6thrust24THRUST_300001_SM_1000_NS12placeholders2_4E,@object
	.size		_ZN30_INTERNAL_c9d29491_4_k_cu_main6thrust24THRUST_300001_SM_1000_NS12placeholders2_4E,(_ZN30_INTERNAL_c9d29491_4_k_cu_main4cuda3std3__45__cpo6rbeginE - _ZN30_INTERNAL_c9d29491_4_k_cu_main6thrust24THRUST_300001_SM_1000_NS12placeholders2_4E)
_ZN30_INTERNAL_c9d29491_4_k_cu_main6thrust24THRUST_300001_SM_1000_NS12placeholders2_4E:
	.zero		1
	.type		_ZN30_INTERNAL_c9d29491_4_k_cu_main4cuda3std3__45__cpo6rbeginE,@object
	.size		_ZN30_INTERNAL_c9d29491_4_k_cu_main4cuda3std3__45__cpo6rbeginE,(_ZN30_INTERNAL_c9d29491_4_k_cu_main4cuda3std6ranges3__45__cpo7advanceE - _ZN30_INTERNAL_c9d29491_4_k_cu_main4cuda3std3__45__cpo6rbeginE)
_ZN30_INTERNAL_c9d29491_4_k_cu_main4cuda3std3__45__cpo6rbeginE:
	.zero		1
	.type		_ZN30_INTERNAL_c9d29491_4_k_cu_main4cuda3std6ranges3__45__cpo7advanceE,@object
	.size		_ZN30_INTERNAL_c9d29491_4_k_cu_main4cuda3std6ranges3__45__cpo7advanceE,(_ZN30_INTERNAL_c9d29491_4_k_cu_main6thrust24THRUST_300001_SM_1000_NS12placeholders3_10E - _ZN30_INTERNAL_c9d29491_4_k_cu_main4cuda3std6ranges3__45__cpo7advanceE)
_ZN30_INTERNAL_c9d29491_4_k_cu_main4cuda3std6ranges3__45__cpo7advanceE:
	.zero		1
	.type		_ZN30_INTERNAL_c9d29491_4_k_cu_main6thrust24THRUST_300001_SM_1000_NS12placeholders3_10E,@object
	.size		_ZN30_INTERNAL_c9d29491_4_k_cu_main6thrust24THRUST_300001_SM_1000_NS12placeholders3_10E,(_ZN30_INTERNAL_c9d29491_4_k_cu_main4cuda3std3__48in_placeE - _ZN30_INTERNAL_c9d29491_4_k_cu_main6thrust24THRUST_300001_SM_1000_NS12placeholders3_10E)
_ZN30_INTERNAL_c9d29491_4_k_cu_main6thrust24THRUST_300001_SM_1000_NS12placeholders3_10E:
	.zero		1
	.type		_ZN30_INTERNAL_c9d29491_4_k_cu_main4cuda3std3__48in_placeE,@object
	.size		_ZN30_INTERNAL_c9d29491_4_k_cu_main4cuda3std3__48in_placeE,(_ZN30_INTERNAL_c9d29491_4_k_cu_main4cuda3std6ranges3__45__cpo4sizeE - _ZN30_INTERNAL_c9d29491_4_k_cu_main4cuda3std3__48in_placeE)
_ZN30_INTERNAL_c9d29491_4_k_cu_main4cuda3std3__48in_placeE:
	.zero		1
	.type		_ZN30_INTERNAL_c9d29491_4_k_cu_main4cuda3std6ranges3__45__cpo4sizeE,@object
	.size		_ZN30_INTERNAL_c9d29491_4_k_cu_main4cuda3std6ranges3__45__cpo4sizeE,(_ZN30_INTERNAL_c9d29491_4_k_cu_main6thrust24THRUST_300001_SM_1000_NS12placeholders2_2E - _ZN30_INTERNAL_c9d29491_4_k_cu_main4cuda3std6ranges3__45__cpo4sizeE)
_ZN30_INTERNAL_c9d29491_4_k_cu_main4cuda3std6ranges3__45__cpo4sizeE:
	.zero		1
	.type		_ZN30_INTERNAL_c9d29491_4_k_cu_main6thrust24THRUST_300001_SM_1000_NS12placeholders2_2E,@object
	.size		_ZN30_INTERNAL_c9d29491_4_k_cu_main6thrust24THRUST_300001_SM_1000_NS12placeholders2_2E,(_ZN30_INTERNAL_c9d29491_4_k_cu_main4cuda3std3__45__cpo6cbeginE - _ZN30_INTERNAL_c9d29491_4_k_cu_main6thrust24THRUST_300001_SM_1000_NS12placeholders2_2E)
_ZN30_INTERNAL_c9d29491_4_k_cu_main6thrust24THRUST_300001_SM_1000_NS12placeholders2_2E:
	.zero		1
	.type		_ZN30_INTERNAL_c9d29491_4_k_cu_main4cuda3std3__45__cpo6cbeginE,@object
	.size		_ZN30_INTERNAL_c9d29491_4_k_cu_main4cuda3std3__45__cpo6cbeginE,(_ZN30_INTERNAL_c9d29491_4_k_cu_main4cuda3std6ranges3__45__cpo6cbeginE - _ZN30_INTERNAL_c9d29491_4_k_cu_main4cuda3std3__45__cpo6cbeginE)
_ZN30_INTERNAL_c9d29491_4_k_cu_main4cuda3std3__45__cpo6cbeginE:
	.zero		1
	.type		_ZN30_INTERNAL_c9d29491_4_k_cu_main4cuda3std6ranges3__45__cpo6cbeginE,@object
	.size		_ZN30_INTERNAL_c9d29491_4_k_cu_main4cuda3std6ranges3__45__cpo6cbeginE,(_ZN30_INTERNAL_c9d29491_4_k_cu_main6thrust24THRUST_300001_SM_1000_NS12placeholders2_6E - _ZN30_INTERNAL_c9d29491_4_k_cu_main4cuda3std6ranges3__45__cpo6cbeginE)
_ZN30_INTERNAL_c9d29491_4_k_cu_main4cuda3std6ranges3__45__cpo6cbeginE:
	.zero		1
	.type		_ZN30_INTERNAL_c9d29491_4_k_cu_main6thrust24THRUST_300001_SM_1000_NS12placeholders2_6E,@object
	.size		_ZN30_INTERNAL_c9d29491_4_k_cu_main6thrust24THRUST_300001_SM_1000_NS12placeholders2_6E,(_ZN30_INTERNAL_c9d29491_4_k_cu_main4cuda3std3__45__cpo7crbeginE - _ZN30_INTERNAL_c9d29491_4_k_cu_main6thrust24THRUST_300001_SM_1000_NS12placeholders2_6E)
_ZN30_INTERNAL_c9d29491_4_k_cu_main6thrust24THRUST_300001_SM_1000_NS12placeholders2_6E:
	.zero		1
	.type		_ZN30_INTERNAL_c9d29491_4_k_cu_main4cuda3std3__45__cpo7crbeginE,@object
	.size		_ZN30_INTERNAL_c9d29491_4_k_cu_main4cuda3std3__45__cpo7crbeginE,(_ZN30_INTERNAL_c9d29491_4_k_cu_main4cuda3std6ranges3__45__cpo4nextE - _ZN30_INTERNAL_c9d29491_4_k_cu_main4cuda3std3__45__cpo7crbeginE)
_ZN30_INTERNAL_c9d29491_4_k_cu_main4cuda3std3__45__cpo7crbeginE:
	.zero		1
	.type		_ZN30_INTERNAL_c9d29491_4_k_cu_main4cuda3std6ranges3__45__cpo4nextE,@object
	.size		_ZN30_INTERNAL_c9d29491_4_k_cu_main4cuda3std6ranges3__45__cpo4nextE,(_ZN30_INTERNAL_c9d29491_4_k_cu_main4cuda3std6ranges3__45__cpo4swapE - _ZN30_INTERNAL_c9d29491_4_k_cu_main4cuda3std6ranges3__45__cpo4nextE)
_ZN30_INTERNAL_c9d29491_4_k_cu_main4cuda3std6ranges3__45__cpo4nextE:
	.zero		1
	.type		_ZN30_INTERNAL_c9d29491_4_k_cu_main4cuda3std6ranges3__45__cpo4swapE,@object
	.size		_ZN30_INTERNAL_c9d29491_4_k_cu_main4cuda3std6ranges3__45__cpo4swapE,(_ZN30_INTERNAL_c9d29491_4_k_cu_main6thrust24THRUST_300001_SM_1000_NS8cuda_cub10par_nosyncE - _ZN30_INTERNAL_c9d29491_4_k_cu_main4cuda3std6ranges3__45__cpo4swapE)
_ZN30_INTERNAL_c9d29491_4_k_cu_main4cuda3std6ranges3__45__cpo4swapE:
	.zero		1
	.type		_ZN30_INTERNAL_c9d29491_4_k_cu_main6thrust24THRUST_300001_SM_1000_NS8cuda_cub10par_nosyncE,@object
	.size		_ZN30_INTERNAL_c9d29491_4_k_cu_main6thrust24THRUST_300001_SM_1000_NS8cuda_cub10par_nosyncE,(_ZN30_INTERNAL_c9d29491_4_k_cu_main6thrust24THRUST_300001_SM_1000_NS3seqE - _ZN30_INTERNAL_c9d29491_4_k_cu_main6thrust24THRUST_300001_SM_1000_NS8cuda_cub10par_nosyncE)
_ZN30_INTERNAL_c9d29491_4_k_cu_main6thrust24THRUST_300001_SM_1000_NS8cuda_cub10par_nosyncE:
	.zero		1
	.type		_ZN30_INTERNAL_c9d29491_4_k_cu_main6thrust24THRUST_300001_SM_1000_NS3seqE,@object
	.size		_ZN30_INTERNAL_c9d29491_4_k_cu_main6thrust24THRUST_300001_SM_1000_NS3seqE,(_ZN30_INTERNAL_c9d29491_4_k_cu_main4cuda3std3__420unreachable_sentinelE - _ZN30_INTERNAL_c9d29491_4_k_cu_main6thrust24THRUST_300001_SM_1000_NS3seqE)
_ZN30_INTERNAL_c9d29491_4_k_cu_main6thrust24THRUST_300001_SM_1000_NS3seqE:
	.zero		1
	.type		_ZN30_INTERNAL_c9d29491_4_k_cu_main4cuda3std3__420unreachable_sentinelE,@object
	.size		_ZN30_INTERNAL_c9d29491_4_k_cu_main4cuda3std3__420unreachable_sentinelE,(_ZN30_INTERNAL_c9d29491_4_k_cu_main4cuda3std6ranges3__45__cpo5ssizeE - _ZN30_INTERNAL_c9d29491_4_k_cu_main4cuda3std3__420unreachable_sentinelE)
_ZN30_INTERNAL_c9d29491_4_k_cu_main4cuda3std3__420unreachable_sentinelE:
	.zero		1
	.type		_ZN30_INTERNAL_c9d29491_4_k_cu_main4cuda3std6ranges3__45__cpo5ssizeE,@object
	.size		_ZN30_INTERNAL_c9d29491_4_k_cu_main4cuda3std6ranges3__45__cpo5ssizeE,(_ZN30_INTERNAL_c9d29491_4_k_cu_main6thrust24THRUST_300001_SM_1000_NS12placeholders2_3E - _ZN30_INTERNAL_c9d29491_4_k_cu_main4cuda3std6ranges3__45__cpo5ssizeE)
_ZN30_INTERNAL_c9d29491_4_k_cu_main4cuda3std6ranges3__45__cpo5ssizeE:
	.zero		1
	.type		_ZN30_INTERNAL_c9d29491_4_k_cu_main6thrust24THRUST_300001_SM_1000_NS12placeholders2_3E,@object
	.size		_ZN30_INTERNAL_c9d29491_4_k_cu_main6thrust24THRUST_300001_SM_1000_NS12placeholders2_3E,(_ZN30_INTERNAL_c9d29491_4_k_cu_main4cuda3std3__45__cpo4cendE - _ZN30_INTERNAL_c9d29491_4_k_cu_main6thrust24THRUST_300001_SM_1000_NS12placeholders2_3E)
_ZN30_INTERNAL_c9d29491_4_k_cu_main6thrust24THRUST_300001_SM_1000_NS12placeholders2_3E:
	.zero		1
	.type		_ZN30_INTERNAL_c9d29491_4_k_cu_main4cuda3std3__45__cpo4cendE,@object
	.size		_ZN30_INTERNAL_c9d29491_4_k_cu_main4cuda3std3__45__cpo4cendE,(_ZN30_INTERNAL_c9d29491_4_k_cu_main4cuda3std6ranges3__45__cpo4cendE - _ZN30_INTERNAL_c9d29491_4_k_cu_main4cuda3std3__45__cpo4cendE)
_ZN30_INTERNAL_c9d29491_4_k_cu_main4cuda3std3__45__cpo4cendE:
	.zero		1
	.type		_ZN30_INTERNAL_c9d29491_4_k_cu_main4cuda3std6ranges3__45__cpo4cendE,@object
	.size		_ZN30_INTERNAL_c9d29491_4_k_cu_main4cuda3std6ranges3__45__cpo4cendE,(_ZN30_INTERNAL_c9d29491_4_k_cu_main6thrust24THRUST_300001_SM_1000_NS12placeholders2_7E - _ZN30_INTERNAL_c9d29491_4_k_cu_main4cuda3std6ranges3__45__cpo4cendE)
_ZN30_INTERNAL_c9d29491_4_k_cu_main4cuda3std6ranges3__45__cpo4cendE:
	.zero		1
	.type		_ZN30_INTERNAL_c9d29491_4_k_cu_main6thrust24THRUST_300001_SM_1000_NS12placeholders2_7E,@object
	.size		_ZN30_INTERNAL_c9d29491_4_k_cu_main6thrust24THRUST_300001_SM_1000_NS12placeholders2_7E,(_ZN30_INTERNAL_c9d29491_4_k_cu_main4cuda3std3__45__cpo5crendE - _ZN30_INTERNAL_c9d29491_4_k_cu_main6thrust24THRUST_300001_SM_1000_NS12placeholders2_7E)
_ZN30_INTERNAL_c9d29491_4_k_cu_main6thrust24THRUST_300001_SM_1000_NS12placeholders2_7E:
	.zero		1
	.type		_ZN30_INTERNAL_c9d29491_4_k_cu_main4cuda3std3__45__cpo5crendE,@object
	.size		_ZN30_INTERNAL_c9d29491_4_k_cu_main4cuda3std3__45__cpo5crendE,(_ZN30_INTERNAL_c9d29491_4_k_cu_main4cuda3std6ranges3__45__cpo4prevE - _ZN30_INTERNAL_c9d29491_4_k_cu_main4cuda3std3__45__cpo5crendE)
_ZN30_INTERNAL_c9d29491_4_k_cu_main4cuda3std3__45__cpo5crendE:
	.zero		1
	.type		_ZN30_INTERNAL_c9d29491_4_k_cu_main4cuda3std6ranges3__45__cpo4prevE,@object
	.size		_ZN30_INTERNAL_c9d29491_4_k_cu_main4cuda3std6ranges3__45__cpo4prevE,(_ZN30_INTERNAL_c9d29491_4_k_cu_main4cuda3std6ranges3__45__cpo9iter_moveE - _ZN30_INTERNAL_c9d29491_4_k_cu_main4cuda3std6ranges3__45__cpo4prevE)
_ZN30_INTERNAL_c9d29491_4_k_cu_main4cuda3std6ranges3__45__cpo4prevE:
	.zero		1
	.type		_ZN30_INTERNAL_c9d29491_4_k_cu_main4cuda3std6ranges3__45__cpo9iter_moveE,@object
	.size		_ZN30_INTERNAL_c9d29491_4_k_cu_main4cuda3std6ranges3__45__cpo9iter_moveE,(_ZN30_INTERNAL_c9d29491_4_k_cu_main6thrust24THRUST_300001_SM_1000_NS6system6detail10sequential3seqE - _ZN30_INTERNAL_c9d29491_4_k_cu_main4cuda3std6ranges3__45__cpo9iter_moveE)
_ZN30_INTERNAL_c9d29491_4_k_cu_main4cuda3std6ranges3__45__cpo9iter_moveE:
	.zero		1
	.type		_ZN30_INTERNAL_c9d29491_4_k_cu_main6thrust24THRUST_300001_SM_1000_NS6system6detail10sequential3seqE,@object
	.size		_ZN30_INTERNAL_c9d29491_4_k_cu_main6thrust24THRUST_300001_SM_1000_NS6system6detail10sequential3seqE,(_ZN30_INTERNAL_c9d29491_4_k_cu_main6thrust24THRUST_300001_SM_1000_NS12placeholders2_9E - _ZN30_INTERNAL_c9d29491_4_k_cu_main6thrust24THRUST_300001_SM_1000_NS6system6detail10sequential3seqE)
_ZN30_INTERNAL_c9d29491_4_k_cu_main6thrust24THRUST_300001_SM_1000_NS6system6detail10sequential3seqE:
	.zero		1
	.type		_ZN30_INTERNAL_c9d29491_4_k_cu_main6thrust24THRUST_300001_SM_1000_NS12placeholders2_9E,@object
	.size		_ZN30_INTERNAL_c9d29491_4_k_cu_main6thrust24THRUST_300001_SM_1000_NS12placeholders2_9E,(_ZN30_INTERNAL_c9d29491_4_k_cu_main4cuda3std3__419piecewise_constructE - _ZN30_INTERNAL_c9d29491_4_k_cu_main6thrust24THRUST_300001_SM_1000_NS12placeholders2_9E)
_ZN30_INTERNAL_c9d29491_4_k_cu_main6thrust24THRUST_300001_SM_1000_NS12placeholders2_9E:
	.zero		1
	.type		_ZN30_INTERNAL_c9d29491_4_k_cu_main4cuda3std3__419piecewise_constructE,@object
	.size		_ZN30_INTERNAL_c9d29491_4_k_cu_main4cuda3std3__419piecewise_constructE,(_ZN30_INTERNAL_c9d29491_4_k_cu_main4cuda3std6ranges3__45__cpo5cdataE - _ZN30_INTERNAL_c9d29491_4_k_cu_main4cuda3std3__419piecewise_constructE)
_ZN30_INTERNAL_c9d29491_4_k_cu_main4cuda3std3__419piecewise_constructE:
	.zero		1
	.type		_ZN30_INTERNAL_c9d29491_4_k_cu_main4cuda3std6ranges3__45__cpo5cdataE,@object
	.size		_ZN30_INTERNAL_c9d29491_4_k_cu_main4cuda3std6ranges3__45__cpo5cdataE,(_ZN30_INTERNAL_c9d29491_4_k_cu_main6thrust24THRUST_300001_SM_1000_NS12placeholders2_1E - _ZN30_INTERNAL_c9d29491_4_k_cu_main4cuda3std6ranges3__45__cpo5cdataE)
_ZN30_INTERNAL_c9d29491_4_k_cu_main4cuda3std6ranges3__45__cpo5cdataE:
	.zero		1
	.type		_ZN30_INTERNAL_c9d29491_4_k_cu_main6thrust24THRUST_300001_SM_1000_NS12placeholders2_1E,@object
	.size		_ZN30_INTERNAL_c9d29491_4_k_cu_main6thrust24THRUST_300001_SM_1000_NS12placeholders2_1E,(_ZN30_INTERNAL_c9d29491_4_k_cu_main4cuda3std3__45__cpo3endE - _ZN30_INTERNAL_c9d29491_4_k_cu_main6thrust24THRUST_300001_SM_1000_NS12placeholders2_1E)
_ZN30_INTERNAL_c9d29491_4_k_cu_main6thrust24THRUST_300001_SM_1000_NS12placeholders2_1E:
	.zero		1
	.type		_ZN30_INTERNAL_c9d29491_4_k_cu_main4cuda3std3__45__cpo3endE,@object
	.size		_ZN30_INTERNAL_c9d29491_4_k_cu_main4cuda3std3__45__cpo3endE,(_ZN30_INTERNAL_c9d29491_4_k_cu_main4cuda3std6ranges3__45__cpo3endE - _ZN30_INTERNAL_c9d29491_4_k_cu_main4cuda3std3__45__cpo3endE)
_ZN30_INTERNAL_c9d29491_4_k_cu_main4cuda3std3__45__cpo3endE:
	.zero		1
	.type		_ZN30_INTERNAL_c9d29491_4_k_cu_main4cuda3std6ranges3__45__cpo3endE,@object
	.size		_ZN30_INTERNAL_c9d29491_4_k_cu_main4cuda3std6ranges3__45__cpo3endE,(_ZN30_INTERNAL_c9d29491_4_k_cu_main6thrust24THRUST_300001_SM_1000_NS12placeholders2_5E - _ZN30_INTERNAL_c9d29491_4_k_cu_main4cuda3std6ranges3__45__cpo3endE)
_ZN30_INTERNAL_c9d29491_4_k_cu_main4cuda3std6ranges3__45__cpo3endE:
	.zero		1
	.type		_ZN30_INTERNAL_c9d29491_4_k_cu_main6thrust24THRUST_300001_SM_1000_NS12placeholders2_5E,@object
	.size		_ZN30_INTERNAL_c9d29491_4_k_cu_main6thrust24THRUST_300001_SM_1000_NS12placeholders2_5E,(_ZN30_INTERNAL_c9d29491_4_k_cu_main4cuda3std3__45__cpo4rendE - _ZN30_INTERNAL_c9d29491_4_k_cu_main6thrust24THRUST_300001_SM_1000_NS12placeholders2_5E)
_ZN30_INTERNAL_c9d29491_4_k_cu_main6thrust24THRUST_300001_SM_1000_NS12placeholders2_5E:
	.zero		1
	.type		_ZN30_INTERNAL_c9d29491_4_k_cu_main4cuda3std3__45__cpo4rendE,@object
	.size		_ZN30_INTERNAL_c9d29491_4_k_cu_main4cuda3std3__45__cpo4rendE,(_ZN30_INTERNAL_c9d29491_4_k_cu_main4cuda3std6ranges3__45__cpo9iter_swapE - _ZN30_INTERNAL_c9d29491_4_k_cu_main4cuda3std3__45__cpo4rendE)
_ZN30_INTERNAL_c9d29491_4_k_cu_main4cuda3std3__45__cpo4rendE:
	.zero		1
	.type		_ZN30_INTERNAL_c9d29491_4_k_cu_main4cuda3std6ranges3__45__cpo9iter_swapE,@object
	.size		_ZN30_INTERNAL_c9d29491_4_k_cu_main4cuda3std6ranges3__45__cpo9iter_swapE,(_ZN30_INTERNAL_c9d29491_4_k_cu_main4cuda3std3__48unexpectE - _ZN30_INTERNAL_c9d29491_4_k_cu_main4cuda3std6ranges3__45__cpo9iter_swapE)
_ZN30_INTERNAL_c9d29491_4_k_cu_main4cuda3std6ranges3__45__cpo9iter_swapE:
	.zero		1
	.type		_ZN30_INTERNAL_c9d29491_4_k_cu_main4cuda3std3__48unexpectE,@object
	.size		_ZN30_INTERNAL_c9d29491_4_k_cu_main4cuda3std3__48unexpectE,(_ZN30_INTERNAL_c9d29491_4_k_cu_main6thrust24THRUST_300001_SM_1000_NS8cuda_cub3parE - _ZN30_INTERNAL_c9d29491_4_k_cu_main4cuda3std3__48unexpectE)
_ZN30_INTERNAL_c9d29491_4_k_cu_main4cuda3std3__48unexpectE:
	.zero		1
	.type		_ZN30_INTERNAL_c9d29491_4_k_cu_main6thrust24THRUST_300001_SM_1000_NS8cuda_cub3parE,@object
	.size		_ZN30_INTERNAL_c9d29491_4_k_cu_main6thrust24THRUST_300001_SM_1000_NS8cuda_cub3parE,(.L_29 - _ZN30_INTERNAL_c9d29491_4_k_cu_main6thrust24THRUST_300001_SM_1000_NS8cuda_cub3parE)
_ZN30_INTERNAL_c9d29491_4_k_cu_main6thrust24THRUST_300001_SM_1000_NS8cuda_cub3parE:
	.zero		1
.L_29:


//--------------------- .nv.constant0._ZN3cub18CUB_300001_SM_10006detail8for_each13static_kernelINS2_12policy_hub_t12policy_500_tElN6thrust24THRUST_300001_SM_1000_NS8cuda_cub11__transform17unary_transform_fINS7_20permutation_iteratorINS7_6detail15normal_iteratorINS7_10device_ptrIiEEEEPiEESG_SG_N4cuda3std3__410__identityESM_EEEEvT0_T1_ --------------------------
	.section	.nv.constant0._ZN3cub18CUB_300001_SM_10006detail8for_each13static_kernelINS2_12policy_hub_t12policy_500_tElN6thrust24THRUST_300001_SM_1000_NS8cuda_cub11__transform17unary_transform_fINS7_20permutation_iteratorINS7_6detail15normal_iteratorINS7_10device_ptrIiEEEEPiEESG_SG_N4cuda3std3__410__identityESM_EEEEvT0_T1_,"a",@progbits
	.sectionflags	@""
	.align	4
.nv.constant0._ZN3cub18CUB_300001_SM_10006detail8for_each13static_kernelINS2_12policy_hub_t12policy_500_tElN6thrust24THRUST_300001_SM_1000_NS8cuda_cub11__transform17unary_transform_fINS7_20permutation_iteratorINS7_6detail15normal_iteratorINS7_10device_ptrIiEEEEPiEESG_SG_N4cuda3std3__410__identityESM_EEEEvT0_T1_:
	.zero		944


//--------------------- .nv.constant0._ZN3cub18CUB_300001_SM_10006detail8for_each13static_kernelINS2_12policy_hub_t12policy_500_tElN6thrust24THRUST_300001_SM_1000_NS8cuda_cub11__transform17unary_transform_fINS7_20permutation_iteratorINS7_6detail15normal_iteratorINS7_10device_ptrIiEEEESG_EESG_SG_N4cuda3std3__410__identityESL_EEEEvT0_T1_ --------------------------
	.section	.nv.constant0._ZN3cub18CUB_300001_SM_10006detail8for_each13static_kernelINS2_12policy_hub_t12policy_500_tElN6thrust24THRUST_300001_SM_1000_NS8cuda_cub11__transform17unary_transform_fINS7_20permutation_iteratorINS7_6detail15normal_iteratorINS7_10device_ptrIiEEEESG_EESG_SG_N4cuda3std3__410__identityESL_EEEEvT0_T1_,"a",@progbits
	.sectionflags	@""
	.align	4
.nv.constant0._ZN3cub18CUB_300001_SM_10006detail8for_each13static_kernelINS2_12policy_hub_t12policy_500_tElN6thrust24THRUST_300001_SM_1000_NS8cuda_cub11__transform17unary_transform_fINS7_20permutation_iteratorINS7_6detail15normal_iteratorINS7_10device_ptrIiEEEESG_EESG_SG_N4cuda3std3__410__identityESL_EEEEvT0_T1_:
	.zero		944


//--------------------- .nv.constant0._ZN3cub18CUB_300001_SM_10006detail8for_each13static_kernelINS2_12policy_hub_t12policy_500_tElN6thrust24THRUST_300001_SM_1000_NS8cuda_cub11__transform17unary_transform_fINS7_20permutation_iteratorINS7_6detail15normal_iteratorINS7_10device_ptrIiEEEEPiEESG_SG_N4cuda3std3__410__identityE17is_less_than_zeroEEEEvT0_T1_ --------------------------
	.section	.nv.constant0._ZN3cub18CUB_300001_SM_10006detail8for_each13static_kernelINS2_12policy_hub_t12policy_500_tElN6thrust24THRUST_300001_SM_1000_NS8cuda_cub11__transform17unary_transform_fINS7_20permutation_iteratorINS7_6detail15normal_iteratorINS7_10device_ptrIiEEEEPiEESG_SG_N4cuda3std3__410__identityE17is_less_than_zeroEEEEvT0_T1_,"a",@progbits
	.sectionflags	@""
	.align	4
.nv.constant0._ZN3cub18CUB_300001_SM_10006detail8for_each13static_kernelINS2_12policy_hub_t12policy_500_tElN6thrust24THRUST_300001_SM_1000_NS8cuda_cub11__transform17unary_transform_fINS7_20permutation_iteratorINS7_6detail15normal_iteratorINS7_10device_ptrIiEEEEPiEESG_SG_N4cuda3std3__410__identityE17is_less_than_zeroEEEEvT0_T1_:
	.zero		944


//--------------------- .nv.constant0._ZN3cub18CUB_300001_SM_10006detail8for_each13static_kernelINS2_12policy_hub_t12policy_500_tElN6thrust24THRUST_300001_SM_1000_NS8cuda_cub11__transform17unary_transform_fINS7_20permutation_iteratorINS7_6detail15normal_iteratorINS7_10device_ptrIiEEEESG_EESG_SG_N4cuda3std3__410__identityE17is_less_than_zeroEEEEvT0_T1_ --------------------------
	.section	.nv.constant0._ZN3cub18CUB_300001_SM_10006detail8for_each13static_kernelINS2_12policy_hub_t12policy_500_tElN6thrust24THRUST_300001_SM_1000_NS8cuda_cub11__transform17unary_transform_fINS7_20permutation_iteratorINS7_6detail15normal_iteratorINS7_10device_ptrIiEEEESG_EESG_SG_N4cuda3std3__410__identityE17is_less_than_zeroEEEEvT0_T1_,"a",@progbits
	.sectionflags	@""
	.align	4
.nv.constant0._ZN3cub18CUB_300001_SM_10006detail8for_each13static_kernelINS2_12policy_hub_t12policy_500_tElN6thrust24THRUST_300001_SM_1000_NS8cuda_cub11__transform17unary_transform_fINS7_20permutation_iteratorINS7_6detail15normal_iteratorINS7_10device_ptrIiEEEESG_EESG_SG_N4cuda3std3__410__identityE17is_less_than_zeroEEEEvT0_T1_:
	.zero		944


//--------------------- .nv.constant0._ZN3cub18CUB_300001_SM_10006detail8for_each13static_kernelINS2_12policy_hub_t12policy_500_tEmN6thrust24THRUST_300001_SM_1000_NS8cuda_cub20__uninitialized_fill7functorINS7_10device_ptrIiEEiEEEEvT0_T1_ --------------------------
	.section	.nv.constant0._ZN3cub18CUB_300001_SM_10006detail8for_each13static_kernelINS2_12policy_hub_t12policy_500_tEmN6thrust24THRUST_300001_SM_1000_NS8cuda_cub20__uninitialized_fill7functorINS7_10device_ptrIiEEiEEEEvT0_T1_,"a",@progbits
	.sectionflags	@""
	.align	4
.nv.constant0._ZN3cub18CUB_300001_SM_10006detail8for_each13static_kernelINS2_12policy_hub_t12policy_500_tEmN6thrust24THRUST_300001_SM_1000_NS8cuda_cub20__uninitialized_fill7functorINS7_10device_ptrIiEEiEEEEvT0_T1_:
	.zero		920


//--------------------- .nv.constant0._ZN3cub18CUB_300001_SM_10006detail11EmptyKernelIvEEvv --------------------------
	.section	.nv.constant0._ZN3cub18CUB_300001_SM_10006detail11EmptyKernelIvEEvv,"a",@progbits
	.sectionflags	@""
	.align	4
.nv.constant0._ZN3cub18CUB_300001_SM_10006detail11EmptyKernelIvEEvv:
	.zero		896


//--------------------- SYMBOLS --------------------------

	.type		.nv.reservedSmem.offset0,@object
	.size		.nv.reservedSmem.offset0,0x4
